// auto-generated by cutlass_sweep.gemm — config: {"arch": "sm_100", "cluster_m": 1, "cluster_n": 1, "dtype": "fp32", "dtype_b": "fp32", "layout": "nn", "stages": 0, "tile_k": 32, "tile_m": 128, "tile_n": 128}
#include "cutlass/cutlass.h"
#include "cutlass/gemm/collective/collective_builder.hpp"
#include "cutlass/gemm/device/gemm_universal_adapter.h"
#include "cutlass/gemm/kernel/gemm_universal.hpp"
#include "cutlass/epilogue/collective/collective_builder.hpp"

using ElemA = float;
using ElemB = float;
using ElemCD = float;
using Acc  = float;
using TileShape    = cute::Shape<cute::_128, cute::_128, cute::_32>;
using ClusterShape = cute::Shape<cute::_1, cute::_1, cute::_1>;

using CollectiveEpilogue = typename cutlass::epilogue::collective::CollectiveBuilder<
    cutlass::arch::Sm100, cutlass::arch::OpClassTensorOp,
    TileShape, ClusterShape,
    cutlass::epilogue::collective::EpilogueTileAuto,
    Acc, Acc,
    ElemCD, cutlass::layout::RowMajor, 128 / cutlass::sizeof_bits<ElemCD>::value,
    ElemCD, cutlass::layout::RowMajor, 128 / cutlass::sizeof_bits<ElemCD>::value,
    cutlass::epilogue::collective::EpilogueScheduleAuto
  >::CollectiveOp;

using CollectiveMainloop = typename cutlass::gemm::collective::CollectiveBuilder<
    cutlass::arch::Sm100, cutlass::arch::OpClassTensorOp,
    ElemA, cutlass::layout::RowMajor, 128 / cutlass::sizeof_bits<ElemA>::value,
    ElemB, cutlass::layout::RowMajor, 128 / cutlass::sizeof_bits<ElemB>::value,
    Acc,
    TileShape, ClusterShape,
    cutlass::gemm::collective::StageCountAutoCarveout<static_cast<int>(sizeof(typename CollectiveEpilogue::SharedStorage))>,
    cutlass::gemm::collective::KernelScheduleAuto
  >::CollectiveOp;

using GemmKernel = cutlass::gemm::kernel::GemmUniversal<
    cute::Shape<int,int,int,int>,
    CollectiveMainloop,
    CollectiveEpilogue
>;
using Gemm = cutlass::gemm::device::GemmUniversalAdapter<GemmKernel>;

// Force the device kernel symbol into the cubin without needing a host main.
auto* _anchor = &cutlass::device_kernel<GemmKernel>;


// ===== COMPILED SASS (sm_100a) =====

	.target	sm_100a

	.elftype	@"ET_EXEC"


//--------------------- .note.nv.tkinfo           --------------------------
	.section	.note.nv.tkinfo,"",@"SHT_NOTE"
	.sectionflags	@"SHF_NOTE_NV_TKINFO"
	.tkinfo
        /*0018*/ 	.word	0x00000002
        /*0030*/ 	.string	""
        /*0030*/ 	.string	"ptxas"
        /*0030*/ 	.string	"Cuda compilation tools, release 13.0, V13.0.88"
        /*0030*/ 	.string	"Build cuda_13.0.r13.0/compiler.36424714_0"
        /*0030*/ 	.string	"-arch sm_100a -m 64 "



//--------------------- .note.nv.cuinfo           --------------------------
	.section	.note.nv.cuinfo,"",@"SHT_NOTE"
	.sectionflags	@"SHF_NOTE_NV_CUINFO"
        /*0018*/ 	.short	0x0002
        /*001a*/ 	.short	0x0064
        /*001c*/ 	.short	0x0082
	.zero		2


//--------------------- .nv.info                  --------------------------
	.section	.nv.info,"",@"SHT_CUDA_INFO"
	.align	4


	//----- nvinfo : EIATTR_REGCOUNT
	.align		4
        /*0000*/ 	.byte	0x04, 0x2f
        /*0002*/ 	.short	(.L_19 - .L_18)
	.align		4
.L_18:
        /*0004*/ 	.word	index@(_ZN7cutlass13device_kernelINS_4gemm6kernel13GemmUniversalIN4cute5tupleIJiiiiEEENS1_10collective13CollectiveMmaINS1_35MainloopSm100TmaUmmaWarpSpecializedILi6ELi2ELi4ENS5_IJNS4_1CILi1EEESB_SB_EEEEENS5_IJNSA_ILi128EEESE_NSA_ILi32EEEEEEfNS5_IJlSB_lEEEfNS5_IJSB_llEEENS4_8TiledMMAINS4_8MMA_AtomIJNS4_17SM100_MMA_TF32_SSINS_10tfloat32_tESM_fLi128ELi128ELNS4_4UMMA5MajorE0ELSO_1ELNSN_7ScaleInE0ELSP_0EEEEEENS4_6LayoutISC_NS5_IJNSA_ILi0EEEST_ST_EEEEENS5_IJNS4_10UnderscoreESW_SW_EEEEENS4_13SM90_TMA_LOADENS4_14ComposedLayoutINS4_7SwizzleILi3ELi4ELi3EEENS4_18smem_ptr_flag_bitsILi32EEENSS_INS5_IJNSA_ILi8EEESF_EEENS5_IJSF_SB_EEEEEEEvNS4_8identityESZ_NS10_INS11_ILi2ELi5ELi2EEES14_NSS_INS5_IJSF_NSA_ILi4EEEEEENS5_IJSB_SF_EEEEEEEvS1A_EENS_8epilogue10collective18CollectiveEpilogueINS1I_23Sm100TmaWarpSpecializedILi4ELi2ELi16ELb1ELb0EEEJSG_NS5_IJNSS_ISE_SB_EENSS_INSA_ILi16EEESB_EEEEEfSH_fSH_NS1I_6fusion15FusionCallbacksIS1M_NS1R_17LinearCombinationIffffLNS_15FloatRoundStyleE2EEESG_S1Q_JEEENS4_5SM1004TMEM4LOAD26SM100_TMEM_LOAD_32dp32b16xESZ_NS10_INS11_ILi2ELi4ELi3EEES14_NSS_INS5_IJS15_S1O_EEENS5_IJS1O_SB_EEEEEEENS4_39AutoVectorizingCopyWithAssumedAlignmentILi128EEENS4_14SM90_TMA_STOREES25_S27_S27_EEEvvEEEEvNT_6ParamsE)
        /*0008*/ 	.word	0x0000005a


	//----- nvinfo : EIATTR_FRAME_SIZE
	.align		4
.L_19:
        /*000c*/ 	.byte	0x04, 0x11
        /*000e*/ 	.short	(.L_21 - .L_20)
	.align		4
.L_20:
        /*0010*/ 	.word	index@($__internal_2_$__cuda_sm10x_tcgen05_guardrail_trap_unallocated_columns_being_dealloced)
        /*0014*/ 	.word	0x00000000


	//----- nvinfo : EIATTR_FRAME_SIZE
	.align		4
.L_21:
        /*0018*/ 	.byte	0x04, 0x11
        /*001a*/ 	.short	(.L_23 - .L_22)
	.align		4
.L_22:
        /*001c*/ 	.word	index@($__internal_1_$__cuda_sm10x_tcgen05_guardrail_trap_phase_invalid_during_alloc)
        /*0020*/ 	.word	0x00000000


	//----- nvinfo : EIATTR_FRAME_SIZE
	.align		4
.L_23:
        /*0024*/ 	.byte	0x04, 0x11
        /*0026*/ 	.short	(.L_25 - .L_24)
	.align		4
.L_24:
        /*0028*/ 	.word	index@($__internal_0_$__cuda_sm10x_tcgen05_guardrail_trap_col_being_dealloced_not_returned_by_alloc)
        /*002c*/ 	.word	0x00000000


	//----- nvinfo : EIATTR_FRAME_SIZE
	.align		4
.L_25:
        /*0030*/ 	.byte	0x04, 0x11
        /*0032*/ 	.short	(.L_27 - .L_26)
	.align		4
.L_26:
        /*0034*/ 	.word	index@(_ZN7cutlass13device_kernelINS_4gemm6kernel13GemmUniversalIN4cute5tupleIJiiiiEEENS1_10collective13CollectiveMmaINS1_35MainloopSm100TmaUmmaWarpSpecializedILi6ELi2ELi4ENS5_IJNS4_1CILi1EEESB_SB_EEEEENS5_IJNSA_ILi128EEESE_NSA_ILi32EEEEEEfNS5_IJlSB_lEEEfNS5_IJSB_llEEENS4_8TiledMMAINS4_8MMA_AtomIJNS4_17SM100_MMA_TF32_SSINS_10tfloat32_tESM_fLi128ELi128ELNS4_4UMMA5MajorE0ELSO_1ELNSN_7ScaleInE0ELSP_0EEEEEENS4_6LayoutISC_NS5_IJNSA_ILi0EEEST_ST_EEEEENS5_IJNS4_10UnderscoreESW_SW_EEEEENS4_13SM90_TMA_LOADENS4_14ComposedLayoutINS4_7SwizzleILi3ELi4ELi3EEENS4_18smem_ptr_flag_bitsILi32EEENSS_INS5_IJNSA_ILi8EEESF_EEENS5_IJSF_SB_EEEEEEEvNS4_8identityESZ_NS10_INS11_ILi2ELi5ELi2EEES14_NSS_INS5_IJSF_NSA_ILi4EEEEEENS5_IJSB_SF_EEEEEEEvS1A_EENS_8epilogue10collective18CollectiveEpilogueINS1I_23Sm100TmaWarpSpecializedILi4ELi2ELi16ELb1ELb0EEEJSG_NS5_IJNSS_ISE_SB_EENSS_INSA_ILi16EEESB_EEEEEfSH_fSH_NS1I_6fusion15FusionCallbacksIS1M_NS1R_17LinearCombinationIffffLNS_15FloatRoundStyleE2EEESG_S1Q_JEEENS4_5SM1004TMEM4LOAD26SM100_TMEM_LOAD_32dp32b16xESZ_NS10_INS11_ILi2ELi4ELi3EEES14_NSS_INS5_IJS15_S1O_EEENS5_IJS1O_SB_EEEEEEENS4_39AutoVectorizingCopyWithAssumedAlignmentILi128EEENS4_14SM90_TMA_STOREES25_S27_S27_EEEvvEEEEvNT_6ParamsE)
        /*0038*/ 	.word	0x00000000


	//----- nvinfo : EIATTR_MIN_STACK_SIZE
	.align		4
.L_27:
        /*003c*/ 	.byte	0x04, 0x12
        /*003e*/ 	.short	(.L_29 - .L_28)
	.align		4
.L_28:
        /*0040*/ 	.word	index@(_ZN7cutlass13device_kernelINS_4gemm6kernel13GemmUniversalIN4cute5tupleIJiiiiEEENS1_10collective13CollectiveMmaINS1_35MainloopSm100TmaUmmaWarpSpecializedILi6ELi2ELi4ENS5_IJNS4_1CILi1EEESB_SB_EEEEENS5_IJNSA_ILi128EEESE_NSA_ILi32EEEEEEfNS5_IJlSB_lEEEfNS5_IJSB_llEEENS4_8TiledMMAINS4_8MMA_AtomIJNS4_17SM100_MMA_TF32_SSINS_10tfloat32_tESM_fLi128ELi128ELNS4_4UMMA5MajorE0ELSO_1ELNSN_7ScaleInE0ELSP_0EEEEEENS4_6LayoutISC_NS5_IJNSA_ILi0EEEST_ST_EEEEENS5_IJNS4_10UnderscoreESW_SW_EEEEENS4_13SM90_TMA_LOADENS4_14ComposedLayoutINS4_7SwizzleILi3ELi4ELi3EEENS4_18smem_ptr_flag_bitsILi32EEENSS_INS5_IJNSA_ILi8EEESF_EEENS5_IJSF_SB_EEEEEEEvNS4_8identityESZ_NS10_INS11_ILi2ELi5ELi2EEES14_NSS_INS5_IJSF_NSA_ILi4EEEEEENS5_IJSB_SF_EEEEEEEvS1A_EENS_8epilogue10collective18CollectiveEpilogueINS1I_23Sm100TmaWarpSpecializedILi4ELi2ELi16ELb1ELb0EEEJSG_NS5_IJNSS_ISE_SB_EENSS_INSA_ILi16EEESB_EEEEEfSH_fSH_NS1I_6fusion15FusionCallbacksIS1M_NS1R_17LinearCombinationIffffLNS_15FloatRoundStyleE2EEESG_S1Q_JEEENS4_5SM1004TMEM4LOAD26SM100_TMEM_LOAD_32dp32b16xESZ_NS10_INS11_ILi2ELi4ELi3EEES14_NSS_INS5_IJS15_S1O_EEENS5_IJS1O_SB_EEEEEEENS4_39AutoVectorizingCopyWithAssumedAlignmentILi128EEENS4_14SM90_TMA_STOREES25_S27_S27_EEEvvEEEEvNT_6ParamsE)
        /*0044*/ 	.word	0x00000000
.L_29:


//--------------------- .nv.compat                --------------------------
	.section	.nv.compat,"",@"SHT_CUDA_COMPAT_INFO"
	.align	4
        /*0000*/ 	.byte	0x02, 0x09, 0x01, 0x00, 0x02, 0x02, 0x02, 0x00, 0x02, 0x05, 0x05, 0x00, 0x03, 0x07, 0x01, 0x01
        /*0010*/ 	.byte	0x02, 0x03, 0x01, 0x00, 0x02, 0x06, 0x01, 0x00, 0x04, 0x0b, 0x08, 0x00, 0x09, 0x00, 0x00, 0x00
        /*0020*/ 	.byte	0x00, 0x00, 0x00, 0x00


//--------------------- .nv.info._ZN7cutlass13device_kernelINS_4gemm6kernel13GemmUniversalIN4cute5tupleIJiiiiEEENS1_10collective13CollectiveMmaINS1_35MainloopSm100TmaUmmaWarpSpecializedILi6ELi2ELi4ENS5_IJNS4_1CILi1EEESB_SB_EEEEENS5_IJNSA_ILi128EEESE_NSA_ILi32EEEEEEfNS5_IJlSB_lEEEfNS5_IJSB_llEEENS4_8TiledMMAINS4_8MMA_AtomIJNS4_17SM100_MMA_TF32_SSINS_10tfloat32_tESM_fLi128ELi128ELNS4_4UMMA5MajorE0ELSO_1ELNSN_7ScaleInE0ELSP_0EEEEEENS4_6LayoutISC_NS5_IJNSA_ILi0EEEST_ST_EEEEENS5_IJNS4_10UnderscoreESW_SW_EEEEENS4_13SM90_TMA_LOADENS4_14ComposedLayoutINS4_7SwizzleILi3ELi4ELi3EEENS4_18smem_ptr_flag_bitsILi32EEENSS_INS5_IJNSA_ILi8EEESF_EEENS5_IJSF_SB_EEEEEEEvNS4_8identityESZ_NS10_INS11_ILi2ELi5ELi2EEES14_NSS_INS5_IJSF_NSA_ILi4EEEEEENS5_IJSB_SF_EEEEEEEvS1A_EENS_8epilogue10collective18CollectiveEpilogueINS1I_23Sm100TmaWarpSpecializedILi4ELi2ELi16ELb1ELb0EEEJSG_NS5_IJNSS_ISE_SB_EENSS_INSA_ILi16EEESB_EEEEEfSH_fSH_NS1I_6fusion15FusionCallbacksIS1M_NS1R_17LinearCombinationIffffLNS_15FloatRoundStyleE2EEESG_S1Q_JEEENS4_5SM1004TMEM4LOAD26SM100_TMEM_LOAD_32dp32b16xESZ_NS10_INS11_ILi2ELi4ELi3EEES14_NSS_INS5_IJS15_S1O_EEENS5_IJS1O_SB_EEEEEEENS4_39AutoVectorizingCopyWithAssumedAlignmentILi128EEENS4_14SM90_TMA_STOREES25_S27_S27_EEEvvEEEEvNT_6ParamsE --------------------------
	.section	.nv.info._ZN7cutlass13device_kernelINS_4gemm6kernel13GemmUniversalIN4cute5tupleIJiiiiEEENS1_10collective13CollectiveMmaINS1_35MainloopSm100TmaUmmaWarpSpecializedILi6ELi2ELi4ENS5_IJNS4_1CILi1EEESB_SB_EEEEENS5_IJNSA_ILi128EEESE_NSA_ILi32EEEEEEfNS5_IJlSB_lEEEfNS5_IJSB_llEEENS4_8TiledMMAINS4_8MMA_AtomIJNS4_17SM100_MMA_TF32_SSINS_10tfloat32_tESM_fLi128ELi128ELNS4_4UMMA5MajorE0ELSO_1ELNSN_7ScaleInE0ELSP_0EEEEEENS4_6LayoutISC_NS5_IJNSA_ILi0EEEST_ST_EEEEENS5_IJNS4_10UnderscoreESW_SW_EEEEENS4_13SM90_TMA_LOADENS4_14ComposedLayoutINS4_7SwizzleILi3ELi4ELi3EEENS4_18smem_ptr_flag_bitsILi32EEENSS_INS5_IJNSA_ILi8EEESF_EEENS5_IJSF_SB_EEEEEEEvNS4_8identityESZ_NS10_INS11_ILi2ELi5ELi2EEES14_NSS_INS5_IJSF_NSA_ILi4EEEEEENS5_IJSB_SF_EEEEEEEvS1A_EENS_8epilogue10collective18CollectiveEpilogueINS1I_23Sm100TmaWarpSpecializedILi4ELi2ELi16ELb1ELb0EEEJSG_NS5_IJNSS_ISE_SB_EENSS_INSA_ILi16EEESB_EEEEEfSH_fSH_NS1I_6fusion15FusionCallbacksIS1M_NS1R_17LinearCombinationIffffLNS_15FloatRoundStyleE2EEESG_S1Q_JEEENS4_5SM1004TMEM4LOAD26SM100_TMEM_LOAD_32dp32b16xESZ_NS10_INS11_ILi2ELi4ELi3EEES14_NSS_INS5_IJS15_S1O_EEENS5_IJS1O_SB_EEEEEEENS4_39AutoVectorizingCopyWithAssumedAlignmentILi128EEENS4_14SM90_TMA_STOREES25_S27_S27_EEEvvEEEEvNT_6ParamsE,"",@"SHT_CUDA_INFO"
	.sectionflags	@""
	.align	4


	//----- nvinfo : EIATTR_CUDA_API_VERSION
	.align		4
        /*0000*/ 	.byte	0x04, 0x37
        /*0002*/ 	.short	(.L_31 - .L_30)
.L_30:
        /*0004*/ 	.word	0x00000082


	//----- nvinfo : EIATTR_KPARAM_INFO
	.align		4
.L_31:
        /*0008*/ 	.byte	0x04, 0x17
        /*000a*/ 	.short	(.L_33 - .L_32)
.L_32:
        /*000c*/ 	.word	0x00000000
        /*0010*/ 	.short	0x0000
        /*0012*/ 	.short	0x0000
        /*0014*/ 	.byte	0x00, 0xf0, 0x01, 0x20


	//----- nvinfo : EIATTR_AT_ENTRY_FRAGMENTS
	.align		4
.L_33:
        /*0018*/ 	.byte	0x04, 0x4f
        /*001a*/ 	.short	(.L_35 - .L_34)


	//   ....[0]....
.L_34:
        /*001c*/ 	.word	0x00000006


	//----- nvinfo : EIATTR_RESERVED_SMEM_USED
	.align		4
.L_35:
        /*0020*/ 	.byte	0x01, 0x41
	.zero		2


	//----- nvinfo : EIATTR_SPARSE_MMA_MASK
	.align		4
        /*0024*/ 	.byte	0x03, 0x50
        /*0026*/ 	.short	0x0000


	//----- nvinfo : EIATTR_TCGEN05_1CTA_USED
	.align		4
        /*0028*/ 	.byte	0x01, 0x51
	.zero		2


	//----- nvinfo : EIATTR_MAXREG_COUNT
	.align		4
        /*002c*/ 	.byte	0x03, 0x1b
        /*002e*/ 	.short	0x00ff


	//----- nvinfo : EIATTR_NUM_BARRIERS
	.align		4
        /*0030*/ 	.byte	0x02, 0x4c
        /*0032*/ 	.byte	0x07
	.zero		1


	//----- nvinfo : EIATTR_EXTERNS
	.align		4
        /*0034*/ 	.byte	0x04, 0x0f
        /*0036*/ 	.short	(.L_37 - .L_36)


	//   ....[0]....
	.align		4
.L_36:
        /*0038*/ 	.word	index@(__assertfail)


	//----- nvinfo : EIATTR_MERCURY_ISA_VERSION
	.align		4
.L_37:
        /*003c*/ 	.byte	0x03, 0x5f
        /*003e*/ 	.short	0x0101


	//----- nvinfo : EIATTR_INT_WARP_WIDE_INSTR_OFFSETS
	.align		4
        /*0040*/ 	.byte	0x04, 0x31
        /*0042*/ 	.short	(.L_39 - .L_38)


	//   ....[0]....
.L_38:
        /*0044*/ 	.word	0x00002020


	//   ....[1]....
        /*0048*/ 	.word	0x00003b80


	//   ....[2]....
        /*004c*/ 	.word	0x00003bb0


	//   ....[3]....
        /*0050*/ 	.word	0x00003c00


	//   ....[4]....
        /*0054*/ 	.word	0x00004500


	//   ....[5]....
        /*0058*/ 	.word	0x00004550


	//   ....[6]....
        /*005c*/ 	.word	0x00004640


	//   ....[7]....
        /*0060*/ 	.word	0x000046b0


	//   ....[8]....
        /*0064*/ 	.word	0x000047b0


	//   ....[9]....
        /*0068*/ 	.word	0x00004820


	//   ....[10]....
        /*006c*/ 	.word	0x00004920


	//   ....[11]....
        /*0070*/ 	.word	0x000049a0


	//   ....[12]....
        /*0074*/ 	.word	0x00004aa0


	//   ....[13]....
        /*0078*/ 	.word	0x00004b70


	//   ....[14]....
        /*007c*/ 	.word	0x00004c10


	//   ....[15]....
        /*0080*/ 	.word	0x00004ce0


	//   ....[16]....
        /*0084*/ 	.word	0x00004d90


	//   ....[17]....
        /*0088*/ 	.word	0x00004e70


	//   ....[18]....
        /*008c*/ 	.word	0x00004ff0


	//   ....[19]....
        /*0090*/ 	.word	0x00005140


	//----- nvinfo : EIATTR_COOP_GROUP_MASK_REGIDS
	.align		4
.L_39:
        /*0094*/ 	.byte	0x04, 0x29
        /*0096*/ 	.short	(.L_41 - .L_40)


	//   ....[0]....
.L_40:
        /*0098*/ 	.word	0xffffffff


	//   ....[1]....
        /*009c*/ 	.word	0xffffffff


	//   ....[2]....
        /*00a0*/ 	.word	0xffffffff


	//   ....[3]....
        /*00a4*/ 	.word	0xffffffff


	//   ....[4]....
        /*00a8*/ 	.word	0xffffffff


	//   ....[5]....
        /*00ac*/ 	.word	0xffffffff


	//   ....[6]....
        /*00b0*/ 	.word	0xffffffff


	//   ....[7]....
        /*00b4*/ 	.word	0xffffffff


	//   ....[8]....
        /*00b8*/ 	.word	0xffffffff


	//   ....[9]....
        /*00bc*/ 	.word	0xffffffff


	//   ....[10]....
        /*00c0*/ 	.word	0xffffffff


	//   ....[11]....
        /*00c4*/ 	.word	0xffffffff


	//   ....[12]....
        /*00c8*/ 	.word	0xffffffff


	//----- nvinfo : EIATTR_COOP_GROUP_INSTR_OFFSETS
	.align		4
.L_41:
        /*00cc*/ 	.byte	0x04, 0x28
        /*00ce*/ 	.short	(.L_43 - .L_42)


	//   ....[0]....
.L_42:
        /*00d0*/ 	.word	0x00000090


	//   ....[1]....
        /*00d4*/ 	.word	0x000004d0


	//   ....[2]....
        /*00d8*/ 	.word	0x00000680


	//   ....[3]....
        /*00dc*/ 	.word	0x00000820


	//   ....[4]....
        /*00e0*/ 	.word	0x00000920


	//   ....[5]....
        /*00e4*/ 	.word	0x00000a90


	//   ....[6]....
        /*00e8*/ 	.word	0x00000c30


	//   ....[7]....
        /*00ec*/ 	.word	0x00001f00


	//   ....[8]....
        /*00f0*/ 	.word	0x00002e00


	//   ....[9]....
        /*00f4*/ 	.word	0x00003010


	//   ....[10]....
        /*00f8*/ 	.word	0x00003040


	//   ....[11]....
        /*00fc*/ 	.word	0x00003a70


	//   ....[12]....
        /*0100*/ 	.word	0x00003ca0


	//----- nvinfo : EIATTR_VRC_CTA_INIT_COUNT
	.align		4
.L_43:
        /*0104*/ 	.byte	0x02, 0x4a
        /*0106*/ 	.byte	0x80
	.zero		1


	//----- nvinfo : EIATTR_SYSCALL_OFFSETS
	.align		4
        /*0108*/ 	.byte	0x04, 0x46
        /*010a*/ 	.short	(.L_45 - .L_44)


	//   ....[0]....
.L_44:
        /*010c*/ 	.word	0x00005bb0


	//   ....[1]....
        /*0110*/ 	.word	0x00005ca0


	//   ....[2]....
        /*0114*/ 	.word	0x00006400


	//   ....[3]....
        /*0118*/ 	.word	0x00006b80


	//   ....[4]....
        /*011c*/ 	.word	0x000072d0


	//   ....[5]....
        /*0120*/ 	.word	0x00007a70


	//   ....[6]....
        /*0124*/ 	.word	0x00008210


	//   ....[7]....
        /*0128*/ 	.word	0x000089e0


	//   ....[8]....
        /*012c*/ 	.word	0x00009180


	//   ....[9]....
        /*0130*/ 	.word	0x000098d0


	//----- nvinfo : EIATTR_MBARRIER_INSTR_OFFSETS
	.align		4
.L_45:
        /*0134*/ 	.byte	0x04, 0x39
        /*0136*/ 	.short	(.L_47 - .L_46)


	//   ....[0]....
.L_46:
        /*0138*/ 	.word	0x000005b0
        /*013c*/ 	.word	0x000000ff
        /*0140*/ 	.word	0x00000000
        /*0144*/ 	.short	0x0100
        /*0146*/ 	.byte	0x05
	.zero		1


	//   ....[1]....
        /*0148*/ 	.word	0x000005c0
        /*014c*/ 	.word	0x000000ff
        /*0150*/ 	.word	0x00000030
        /*0154*/ 	.short	0x0100
        /*0156*/ 	.byte	0x05
	.zero		1


	//   ....[2]....
        /*0158*/ 	.word	0x000005d0
        /*015c*/ 	.word	0x000000ff
        /*0160*/ 	.word	0x00000008
        /*0164*/ 	.short	0x0100
        /*0166*/ 	.byte	0x05
	.zero		1


	//   ....[3]....
        /*0168*/ 	.word	0x000005e0
        /*016c*/ 	.word	0x000000ff
        /*0170*/ 	.word	0x00000038
        /*0174*/ 	.short	0x0100
        /*0176*/ 	.byte	0x05
	.zero		1


	//   ....[4]....
        /*0178*/ 	.word	0x000005f0
        /*017c*/ 	.word	0x000000ff
        /*0180*/ 	.word	0x00000010
        /*0184*/ 	.short	0x0100
        /*0186*/ 	.byte	0x05
	.zero		1


	//   ....[5]....
        /*0188*/ 	.word	0x00000600
        /*018c*/ 	.word	0x000000ff
        /*0190*/ 	.word	0x00000040
        /*0194*/ 	.short	0x0100
        /*0196*/ 	.byte	0x05
	.zero		1


	//   ....[6]....
        /*0198*/ 	.word	0x00000610
        /*019c*/ 	.word	0x000000ff
        /*01a0*/ 	.word	0x00000018
        /*01a4*/ 	.short	0x0100
        /*01a6*/ 	.byte	0x05
	.zero		1


	//   ....[7]....
        /*01a8*/ 	.word	0x00000620
        /*01ac*/ 	.word	0x000000ff
        /*01b0*/ 	.word	0x00000048
        /*01b4*/ 	.short	0x0100
        /*01b6*/ 	.byte	0x05
	.zero		1


	//   ....[8]....
        /*01b8*/ 	.word	0x00000630
        /*01bc*/ 	.word	0x000000ff
        /*01c0*/ 	.word	0x00000020
        /*01c4*/ 	.short	0x0100
        /*01c6*/ 	.byte	0x05
	.zero		1


	//   ....[9]....
        /*01c8*/ 	.word	0x00000640
        /*01cc*/ 	.word	0x000000ff
        /*01d0*/ 	.word	0x00000050
        /*01d4*/ 	.short	0x0100
        /*01d6*/ 	.byte	0x05
	.zero		1


	//   ....[10]....
        /*01d8*/ 	.word	0x00000650
        /*01dc*/ 	.word	0x000000ff
        /*01e0*/ 	.word	0x00000028
        /*01e4*/ 	.short	0x0100
        /*01e6*/ 	.byte	0x05
	.zero		1


	//   ....[11]....
        /*01e8*/ 	.word	0x00000660
        /*01ec*/ 	.word	0x000000ff
        /*01f0*/ 	.word	0x00000058
        /*01f4*/ 	.short	0x0100
        /*01f6*/ 	.byte	0x05
	.zero		1


	//   ....[12]....
        /*01f8*/ 	.word	0x00000790
        /*01fc*/ 	.word	0x000000ff
        /*0200*/ 	.word	0x00000060
        /*0204*/ 	.short	0x0100
        /*0206*/ 	.byte	0x07
	.zero		1


	//   ....[13]....
        /*0208*/ 	.word	0x000007a0
        /*020c*/ 	.word	0x000000ff
        /*0210*/ 	.word	0x00000080
        /*0214*/ 	.short	0x0100
        /*0216*/ 	.byte	0x07
	.zero		1


	//   ....[14]....
        /*0218*/ 	.word	0x000007b0
        /*021c*/ 	.word	0x000000ff
        /*0220*/ 	.word	0x00000068
        /*0224*/ 	.short	0x0100
        /*0226*/ 	.byte	0x07
	.zero		1


	//   ....[15]....
        /*0228*/ 	.word	0x000007c0
        /*022c*/ 	.word	0x000000ff
        /*0230*/ 	.word	0x00000088
        /*0234*/ 	.short	0x0100
        /*0236*/ 	.byte	0x07
	.zero		1


	//   ....[16]....
        /*0238*/ 	.word	0x000007d0
        /*023c*/ 	.word	0x000000ff
        /*0240*/ 	.word	0x00000070
        /*0244*/ 	.short	0x0100
        /*0246*/ 	.byte	0x07
	.zero		1


	//   ....[17]....
        /*0248*/ 	.word	0x000007e0
        /*024c*/ 	.word	0x000000ff
        /*0250*/ 	.word	0x00000090
        /*0254*/ 	.short	0x0100
        /*0256*/ 	.byte	0x07
	.zero		1


	//   ....[18]....
        /*0258*/ 	.word	0x000007f0
        /*025c*/ 	.word	0x000000ff
        /*0260*/ 	.word	0x00000078
        /*0264*/ 	.short	0x0100
        /*0266*/ 	.byte	0x07
	.zero		1


	//   ....[19]....
        /*0268*/ 	.word	0x00000800
        /*026c*/ 	.word	0x000000ff
        /*0270*/ 	.word	0x00000098
        /*0274*/ 	.short	0x0100
        /*0276*/ 	.byte	0x07
	.zero		1


	//   ....[20]....
        /*0278*/ 	.word	0x000008f0
        /*027c*/ 	.word	0x000000ff
        /*0280*/ 	.word	0x000000a0
        /*0284*/ 	.short	0x0100
        /*0286*/ 	.byte	0x05
	.zero		1


	//   ....[21]....
        /*0288*/ 	.word	0x00000900
        /*028c*/ 	.word	0x000000ff
        /*0290*/ 	.word	0x000000a8
        /*0294*/ 	.short	0x0100
        /*0296*/ 	.byte	0x05
	.zero		1


	//   ....[22]....
        /*0298*/ 	.word	0x00000a40
        /*029c*/ 	.word	0x000000ff
        /*02a0*/ 	.word	0x000000b0
        /*02a4*/ 	.short	0x0100
        /*02a6*/ 	.byte	0x05
	.zero		1


	//   ....[23]....
        /*02a8*/ 	.word	0x00000a50
        /*02ac*/ 	.word	0x000000ff
        /*02b0*/ 	.word	0x000000c0
        /*02b4*/ 	.short	0x0100
        /*02b6*/ 	.byte	0x05
	.zero		1


	//   ....[24]....
        /*02b8*/ 	.word	0x00000a60
        /*02bc*/ 	.word	0x000000ff
        /*02c0*/ 	.word	0x000000b8
        /*02c4*/ 	.short	0x0100
        /*02c6*/ 	.byte	0x05
	.zero		1


	//   ....[25]....
        /*02c8*/ 	.word	0x00000a70
        /*02cc*/ 	.word	0x000000ff
        /*02d0*/ 	.word	0x000000c8
        /*02d4*/ 	.short	0x0100
        /*02d6*/ 	.byte	0x05
	.zero		1


	//   ....[26]....
        /*02d8*/ 	.word	0x00000ba0
        /*02dc*/ 	.word	0x000000ff
        /*02e0*/ 	.word	0x000000d0
        /*02e4*/ 	.short	0x0100
        /*02e6*/ 	.byte	0x07
	.zero		1


	//   ....[27]....
        /*02e8*/ 	.word	0x00000bb0
        /*02ec*/ 	.word	0x000000ff
        /*02f0*/ 	.word	0x000000f0
        /*02f4*/ 	.short	0x0100
        /*02f6*/ 	.byte	0x07
	.zero		1


	//   ....[28]....
        /*02f8*/ 	.word	0x00000bc0
        /*02fc*/ 	.word	0x000000ff
        /*0300*/ 	.word	0x000000d8
        /*0304*/ 	.short	0x0100
        /*0306*/ 	.byte	0x07
	.zero		1


	//   ....[29]....
        /*0308*/ 	.word	0x00000bd0
        /*030c*/ 	.word	0x000000ff
        /*0310*/ 	.word	0x000000f8
        /*0314*/ 	.short	0x0100
        /*0316*/ 	.byte	0x07
	.zero		1


	//   ....[30]....
        /*0318*/ 	.word	0x00000be0
        /*031c*/ 	.word	0x000000ff
        /*0320*/ 	.word	0x000000e0
        /*0324*/ 	.short	0x0100
        /*0326*/ 	.byte	0x07
	.zero		1


	//   ....[31]....
        /*0328*/ 	.word	0x00000bf0
        /*032c*/ 	.word	0x000000ff
        /*0330*/ 	.word	0x00000100
        /*0334*/ 	.short	0x0100
        /*0336*/ 	.byte	0x07
	.zero		1


	//   ....[32]....
        /*0338*/ 	.word	0x00000c00
        /*033c*/ 	.word	0x000000ff
        /*0340*/ 	.word	0x000000e8
        /*0344*/ 	.short	0x0100
        /*0346*/ 	.byte	0x07
	.zero		1


	//   ....[33]....
        /*0348*/ 	.word	0x00000c10
        /*034c*/ 	.word	0x000000ff
        /*0350*/ 	.word	0x00000108
        /*0354*/ 	.short	0x0100
        /*0356*/ 	.byte	0x07
	.zero		1


	//   ....[34]....
        /*0358*/ 	.word	0x00000d00
        /*035c*/ 	.word	0x000000ff
        /*0360*/ 	.word	0x00000110
        /*0364*/ 	.short	0x0100
        /*0366*/ 	.byte	0x05
	.zero		1


	//   ....[35]....
        /*0368*/ 	.word	0x00000d10
        /*036c*/ 	.word	0x000000ff
        /*0370*/ 	.word	0x00000120
        /*0374*/ 	.short	0x0100
        /*0376*/ 	.byte	0x05
	.zero		1


	//   ....[36]....
        /*0378*/ 	.word	0x00000d20
        /*037c*/ 	.word	0x000000ff
        /*0380*/ 	.word	0x00000118
        /*0384*/ 	.short	0x0100
        /*0386*/ 	.byte	0x05
	.zero		1


	//   ....[37]....
        /*0388*/ 	.word	0x00000d30
        /*038c*/ 	.word	0x000000ff
        /*0390*/ 	.word	0x00000128
        /*0394*/ 	.short	0x0100
        /*0396*/ 	.byte	0x05
	.zero		1


	//   ....[38]....
        /*0398*/ 	.word	0x00001600
        /*039c*/ 	.word	0x00000002
        /*03a0*/ 	.word	0x00000120
        /*03a4*/ 	.short	0x010a
        /*03a6*/ 	.byte	0xff
	.zero		1


	//   ....[39]....
        /*03a8*/ 	.word	0x00001630
        /*03ac*/ 	.word	0x00000002
        /*03b0*/ 	.word	0x00000110
        /*03b4*/ 	.short	0x0101
        /*03b6*/ 	.byte	0xff
	.zero		1


	//   ....[40]....
        /*03b8*/ 	.word	0x00001700
        /*03bc*/ 	.word	0x000000ff
        /*03c0*/ 	.word	0x00000030
        /*03c4*/ 	.short	0x010a
        /*03c6*/ 	.byte	0x08
	.zero		1


	//   ....[41]....
        /*03c8*/ 	.word	0x000017d0
        /*03cc*/ 	.word	0x000000ff
        /*03d0*/ 	.word	0x00000030
        /*03d4*/ 	.short	0x010a
        /*03d6*/ 	.byte	0x29
	.zero		1


	//   ....[42]....
        /*03d8*/ 	.word	0x00001930
        /*03dc*/ 	.word	0x000000ff
        /*03e0*/ 	.word	0x00000030
        /*03e4*/ 	.short	0x010a
        /*03e6*/ 	.byte	0x08
	.zero		1


	//   ....[43]....
        /*03e8*/ 	.word	0x00001b10
        /*03ec*/ 	.word	0x000000ff
        /*03f0*/ 	.word	0x000000a8
        /*03f4*/ 	.short	0x0101
        /*03f6*/ 	.byte	0x04
	.zero		1


	//   ....[44]....
        /*03f8*/ 	.word	0x00001b30
        /*03fc*/ 	.word	0x000000ff
        /*0400*/ 	.word	0x00000030
        /*0404*/ 	.short	0x010a
        /*0406*/ 	.byte	0x08
	.zero		1


	//   ....[45]....
        /*0408*/ 	.word	0x00001be0
        /*040c*/ 	.word	0x000000ff
        /*0410*/ 	.word	0x00000030
        /*0414*/ 	.short	0x010a
        /*0416*/ 	.byte	0x29
	.zero		1


	//   ....[46]....
        /*0418*/ 	.word	0x00001d40
        /*041c*/ 	.word	0x000000ff
        /*0420*/ 	.word	0x00000030
        /*0424*/ 	.short	0x010a
        /*0426*/ 	.byte	0x08
	.zero		1


	//   ....[47]....
        /*0428*/ 	.word	0x00001f30
        /*042c*/ 	.word	0x00000002
        /*0430*/ 	.word	0x000000b0
        /*0434*/ 	.short	0x010a
        /*0436*/ 	.byte	0xff
	.zero		1


	//   ....[48]....
        /*0438*/ 	.word	0x00001ff0
        /*043c*/ 	.word	0x00000002
        /*0440*/ 	.word	0x00000000
        /*0444*/ 	.short	0x0101
        /*0446*/ 	.byte	0xff
	.zero		1


	//   ....[49]....
        /*0448*/ 	.word	0x00002550
        /*044c*/ 	.word	0x000000ff
        /*0450*/ 	.word	0x00000000
        /*0454*/ 	.short	0x010a
        /*0456*/ 	.byte	0x05
	.zero		1


	//   ....[50]....
        /*0458*/ 	.word	0x000025e0
        /*045c*/ 	.word	0x000000ff
        /*0460*/ 	.word	0x00000000
        /*0464*/ 	.short	0x010a
        /*0466*/ 	.byte	0x05
	.zero		1


	//   ....[51]....
        /*0468*/ 	.word	0x00002670
        /*046c*/ 	.word	0x000000ff
        /*0470*/ 	.word	0x00000000
        /*0474*/ 	.short	0x010a
        /*0476*/ 	.byte	0x05
	.zero		1


	//   ....[52]....
        /*0478*/ 	.word	0x00002700
        /*047c*/ 	.word	0x000000ff
        /*0480*/ 	.word	0x00000000
        /*0484*/ 	.short	0x010a
        /*0486*/ 	.byte	0x05
	.zero		1


	//   ....[53]....
        /*0488*/ 	.word	0x00002790
        /*048c*/ 	.word	0x000000ff
        /*0490*/ 	.word	0x00000000
        /*0494*/ 	.short	0x010a
        /*0496*/ 	.byte	0x05
	.zero		1


	//   ....[54]....
        /*0498*/ 	.word	0x00002830
        /*049c*/ 	.word	0x00000000
        /*04a0*/ 	.word	0x00000000
        /*04a4*/ 	.short	0x010a
        /*04a6*/ 	.byte	0xff
	.zero		1


	//   ....[55]....
        /*04a8*/ 	.word	0x00002950
        /*04ac*/ 	.word	0x00000000
        /*04b0*/ 	.word	0x00000110
        /*04b4*/ 	.short	0x010a
        /*04b6*/ 	.byte	0xff
	.zero		1


	//   ....[56]....
        /*04b8*/ 	.word	0x000029c0
        /*04bc*/ 	.word	0x00000000
        /*04c0*/ 	.word	0x00000000
        /*04c4*/ 	.short	0x0101
        /*04c6*/ 	.byte	0xff
	.zero		1


	//   ....[57]....
        /*04c8*/ 	.word	0x000029e0
        /*04cc*/ 	.word	0x000000ff
        /*04d0*/ 	.word	0x000000c0
        /*04d4*/ 	.short	0x010a
        /*04d6*/ 	.byte	0x05
	.zero		1


	//   ....[58]....
        /*04d8*/ 	.word	0x00002b00
        /*04dc*/ 	.word	0x00000000
        /*04e0*/ 	.word	0x000000b0
        /*04e4*/ 	.short	0x010a
        /*04e6*/ 	.byte	0xff
	.zero		1


	//   ....[59]....
        /*04e8*/ 	.word	0x00002c00
        /*04ec*/ 	.word	0x00000000
        /*04f0*/ 	.word	0x00000000
        /*04f4*/ 	.short	0x0101
        /*04f6*/ 	.byte	0xff
	.zero		1


	//   ....[60]....
        /*04f8*/ 	.word	0x00002c90
        /*04fc*/ 	.word	0x000000ff
        /*0500*/ 	.word	0x000000c0
        /*0504*/ 	.short	0x0106
        /*0506*/ 	.byte	0x05
	.zero		1


	//   ....[61]....
        /*0508*/ 	.word	0x00002cb0
        /*050c*/ 	.word	0x000000ff
        /*0510*/ 	.word	0x000000c0
        /*0514*/ 	.short	0x010a
        /*0516*/ 	.byte	0x05
	.zero		1


	//   ....[62]....
        /*0518*/ 	.word	0x00002d40
        /*051c*/ 	.word	0x000000ff
        /*0520*/ 	.word	0x000000c0
        /*0524*/ 	.short	0x0106
        /*0526*/ 	.byte	0x04
	.zero		1


	//   ....[63]....
        /*0528*/ 	.word	0x00002d80
        /*052c*/ 	.word	0x00000000
        /*0530*/ 	.word	0x000000c0
        /*0534*/ 	.short	0x010a
        /*0536*/ 	.byte	0xff
	.zero		1


	//   ....[64]....
        /*0538*/ 	.word	0x000032c0
        /*053c*/ 	.word	0x00000000
        /*0540*/ 	.word	0x000000b0
        /*0544*/ 	.short	0x010a
        /*0546*/ 	.byte	0xff
	.zero		1


	//   ....[65]....
        /*0548*/ 	.word	0x000033d0
        /*054c*/ 	.word	0x00000003
        /*0550*/ 	.word	0x00000000
        /*0554*/ 	.short	0x0101
        /*0556*/ 	.byte	0xff
	.zero		1


	//   ....[66]....
        /*0558*/ 	.word	0x000033e0
        /*055c*/ 	.word	0x000000ff
        /*0560*/ 	.word	0x00000000
        /*0564*/ 	.short	0x010a
        /*0566*/ 	.byte	0x06
	.zero		1


	//   ....[67]....
        /*0568*/ 	.word	0x00003400
        /*056c*/ 	.word	0x000000ff
        /*0570*/ 	.word	0x000000f0
        /*0574*/ 	.short	0x010a
        /*0576*/ 	.byte	0x07
	.zero		1


	//   ....[68]....
        /*0578*/ 	.word	0x000034d0
        /*057c*/ 	.word	0x000000ff
        /*0580*/ 	.word	0x00000000
        /*0584*/ 	.short	0x010a
        /*0586*/ 	.byte	0x06
	.zero		1


	//   ....[69]....
        /*0588*/ 	.word	0x00003600
        /*058c*/ 	.word	0x000000ff
        /*0590*/ 	.word	0x00000000
        /*0594*/ 	.short	0x010a
        /*0596*/ 	.byte	0x1a
	.zero		1


	//   ....[70]....
        /*0598*/ 	.word	0x000038a0
        /*059c*/ 	.word	0x000000ff
        /*05a0*/ 	.word	0x00000000
        /*05a4*/ 	.short	0x010a
        /*05a6*/ 	.byte	0x06
	.zero		1


	//   ....[71]....
        /*05a8*/ 	.word	0x00003930
        /*05ac*/ 	.word	0x000000ff
        /*05b0*/ 	.word	0x00000000
        /*05b4*/ 	.short	0x010a
        /*05b6*/ 	.byte	0x06
	.zero		1


	//   ....[72]....
        /*05b8*/ 	.word	0x000039c0
        /*05bc*/ 	.word	0x000000ff
        /*05c0*/ 	.word	0x00000000
        /*05c4*/ 	.short	0x010a
        /*05c6*/ 	.byte	0x06
	.zero		1


	//   ....[73]....
        /*05c8*/ 	.word	0x00003a50
        /*05cc*/ 	.word	0x000000ff
        /*05d0*/ 	.word	0x00000000
        /*05d4*/ 	.short	0x010a
        /*05d6*/ 	.byte	0x07
	.zero		1


	//   ....[74]....
        /*05d8*/ 	.word	0x00003ea0
        /*05dc*/ 	.word	0x00000000
        /*05e0*/ 	.word	0x000000b0
        /*05e4*/ 	.short	0x010a
        /*05e6*/ 	.byte	0xff
	.zero		1


	//   ....[75]....
        /*05e8*/ 	.word	0x00003f60
        /*05ec*/ 	.word	0x00000000
        /*05f0*/ 	.word	0x00000000
        /*05f4*/ 	.short	0x0101
        /*05f6*/ 	.byte	0xff
	.zero		1


	//   ....[76]....
        /*05f8*/ 	.word	0x00004280
        /*05fc*/ 	.word	0x000000ff
        /*0600*/ 	.word	0x000000a8
        /*0604*/ 	.short	0x010a
        /*0606*/ 	.byte	0x07
	.zero		1


	//   ....[77]....
        /*0608*/ 	.word	0x00004480
        /*060c*/ 	.word	0x000000ff
        /*0610*/ 	.word	0x00000080
        /*0614*/ 	.short	0x010a
        /*0616*/ 	.byte	0x07
	.zero		1


	//   ....[78]....
        /*0618*/ 	.word	0x000045f0
        /*061c*/ 	.word	0x000000ff
        /*0620*/ 	.word	0x00000060
        /*0624*/ 	.short	0x010b
        /*0626*/ 	.byte	0x07
	.zero		1


	//   ....[79]....
        /*0628*/ 	.word	0x00004600
        /*062c*/ 	.word	0x000000ff
        /*0630*/ 	.word	0x00000000
        /*0634*/ 	.short	0x0101
        /*0636*/ 	.byte	0x15
	.zero		1


	//   ....[80]....
        /*0638*/ 	.word	0x00004610
        /*063c*/ 	.word	0x000000ff
        /*0640*/ 	.word	0x00000088
        /*0644*/ 	.short	0x010a
        /*0646*/ 	.byte	0x07
	.zero		1


	//   ....[81]....
        /*0648*/ 	.word	0x00004760
        /*064c*/ 	.word	0x000000ff
        /*0650*/ 	.word	0x00000068
        /*0654*/ 	.short	0x010b
        /*0656*/ 	.byte	0x07
	.zero		1


	//   ....[82]....
        /*0658*/ 	.word	0x00004770
        /*065c*/ 	.word	0x000000ff
        /*0660*/ 	.word	0x00000000
        /*0664*/ 	.short	0x0101
        /*0666*/ 	.byte	0x0f
	.zero		1


	//   ....[83]....
        /*0668*/ 	.word	0x00004780
        /*066c*/ 	.word	0x000000ff
        /*0670*/ 	.word	0x00000090
        /*0674*/ 	.short	0x010a
        /*0676*/ 	.byte	0x07
	.zero		1


	//   ....[84]....
        /*0678*/ 	.word	0x000048d0
        /*067c*/ 	.word	0x000000ff
        /*0680*/ 	.word	0x00000070
        /*0684*/ 	.short	0x010b
        /*0686*/ 	.byte	0x07
	.zero		1


	//   ....[85]....
        /*0688*/ 	.word	0x000048e0
        /*068c*/ 	.word	0x000000ff
        /*0690*/ 	.word	0x00000000
        /*0694*/ 	.short	0x0101
        /*0696*/ 	.byte	0x0e
	.zero		1


	//   ....[86]....
        /*0698*/ 	.word	0x000048f0
        /*069c*/ 	.word	0x000000ff
        /*06a0*/ 	.word	0x00000098
        /*06a4*/ 	.short	0x010a
        /*06a6*/ 	.byte	0x07
	.zero		1


	//   ....[87]....
        /*06a8*/ 	.word	0x00004a50
        /*06ac*/ 	.word	0x000000ff
        /*06b0*/ 	.word	0x00000078
        /*06b4*/ 	.short	0x010b
        /*06b6*/ 	.byte	0x07
	.zero		1


	//   ....[88]....
        /*06b8*/ 	.word	0x00004a60
        /*06bc*/ 	.word	0x000000ff
        /*06c0*/ 	.word	0x00000000
        /*06c4*/ 	.short	0x0101
        /*06c6*/ 	.byte	0x0d
	.zero		1


	//   ....[89]....
        /*06c8*/ 	.word	0x00004a70
        /*06cc*/ 	.word	0x000000ff
        /*06d0*/ 	.word	0x00000080
        /*06d4*/ 	.short	0x010a
        /*06d6*/ 	.byte	0x07
	.zero		1


	//   ....[90]....
        /*06d8*/ 	.word	0x00004bc0
        /*06dc*/ 	.word	0x000000ff
        /*06e0*/ 	.word	0x00000060
        /*06e4*/ 	.short	0x010b
        /*06e6*/ 	.byte	0x07
	.zero		1


	//   ....[91]....
        /*06e8*/ 	.word	0x00004bd0
        /*06ec*/ 	.word	0x000000ff
        /*06f0*/ 	.word	0x00000000
        /*06f4*/ 	.short	0x0101
        /*06f6*/ 	.byte	0x15
	.zero		1


	//   ....[92]....
        /*06f8*/ 	.word	0x00004be0
        /*06fc*/ 	.word	0x000000ff
        /*0700*/ 	.word	0x00000088
        /*0704*/ 	.short	0x010a
        /*0706*/ 	.byte	0x07
	.zero		1


	//   ....[93]....
        /*0708*/ 	.word	0x00004d30
        /*070c*/ 	.word	0x000000ff
        /*0710*/ 	.word	0x00000068
        /*0714*/ 	.short	0x010b
        /*0716*/ 	.byte	0x07
	.zero		1


	//   ....[94]....
        /*0718*/ 	.word	0x00004d40
        /*071c*/ 	.word	0x000000ff
        /*0720*/ 	.word	0x00000000
        /*0724*/ 	.short	0x0101
        /*0726*/ 	.byte	0x0f
	.zero		1


	//   ....[95]....
        /*0728*/ 	.word	0x00004d50
        /*072c*/ 	.word	0x000000ff
        /*0730*/ 	.word	0x00000090
        /*0734*/ 	.short	0x010a
        /*0736*/ 	.byte	0x07
	.zero		1


	//   ....[96]....
        /*0738*/ 	.word	0x00004ed0
        /*073c*/ 	.word	0x000000ff
        /*0740*/ 	.word	0x00000070
        /*0744*/ 	.short	0x010b
        /*0746*/ 	.byte	0x07
	.zero		1


	//   ....[97]....
        /*0748*/ 	.word	0x00004f10
        /*074c*/ 	.word	0x000000ff
        /*0750*/ 	.word	0x00000000
        /*0754*/ 	.short	0x0101
        /*0756*/ 	.byte	0x0e
	.zero		1


	//   ....[98]....
        /*0758*/ 	.word	0x00004f50
        /*075c*/ 	.word	0x000000ff
        /*0760*/ 	.word	0x00000098
        /*0764*/ 	.short	0x010a
        /*0766*/ 	.byte	0x07
	.zero		1


	//   ....[99]....
        /*0768*/ 	.word	0x00005180
        /*076c*/ 	.word	0x000000ff
        /*0770*/ 	.word	0x00000078
        /*0774*/ 	.short	0x010b
        /*0776*/ 	.byte	0x07
	.zero		1


	//   ....[100]....
        /*0778*/ 	.word	0x000051a0
        /*077c*/ 	.word	0x000000ff
        /*0780*/ 	.word	0x00000000
        /*0784*/ 	.short	0x0101
        /*0786*/ 	.byte	0x0d
	.zero		1


	//   ....[101]....
        /*0788*/ 	.word	0x000051c0
        /*078c*/ 	.word	0x000000ff
        /*0790*/ 	.word	0x00000080
        /*0794*/ 	.short	0x010a
        /*0796*/ 	.byte	0x07
	.zero		1


	//   ....[102]....
        /*0798*/ 	.word	0x000051e0
        /*079c*/ 	.word	0x000000ff
        /*07a0*/ 	.word	0x00000088
        /*07a4*/ 	.short	0x010a
        /*07a6*/ 	.byte	0x07
	.zero		1


	//   ....[103]....
        /*07a8*/ 	.word	0x00005200
        /*07ac*/ 	.word	0x000000ff
        /*07b0*/ 	.word	0x00000090
        /*07b4*/ 	.short	0x010a
        /*07b6*/ 	.byte	0x07
	.zero		1


	//   ....[104]....
        /*07b8*/ 	.word	0x00005250
        /*07bc*/ 	.word	0x00000002
        /*07c0*/ 	.word	0x00000098
        /*07c4*/ 	.short	0x010a
        /*07c6*/ 	.byte	0xff
	.zero		1


	//   ....[105]....
        /*07c8*/ 	.word	0x00005570
        /*07cc*/ 	.word	0x00000000
        /*07d0*/ 	.word	0x000000b0
        /*07d4*/ 	.short	0x010a
        /*07d6*/ 	.byte	0xff
	.zero		1


	//   ....[106]....
        /*07d8*/ 	.word	0x00005680
        /*07dc*/ 	.word	0x00000000
        /*07e0*/ 	.word	0x00000000
        /*07e4*/ 	.short	0x0101
        /*07e6*/ 	.byte	0xff
	.zero		1


	//   ....[107]....
        /*07e8*/ 	.word	0x000060d0
        /*07ec*/ 	.word	0x000000ff
        /*07f0*/ 	.word	0x00000060
        /*07f4*/ 	.short	0x010a
        /*07f6*/ 	.byte	0x24
	.zero		1


	//   ....[108]....
        /*07f8*/ 	.word	0x00006100
        /*07fc*/ 	.word	0x00000053
        /*0800*/ 	.word	0x000000d0
        /*0804*/ 	.short	0x010a
        /*0806*/ 	.byte	0xff
	.zero		1


	//   ....[109]....
        /*0808*/ 	.word	0x000061f0
        /*080c*/ 	.word	0x000000ff
        /*0810*/ 	.word	0x00000060
        /*0814*/ 	.short	0x010a
        /*0816*/ 	.byte	0x24
	.zero		1


	//   ....[110]....
        /*0818*/ 	.word	0x000062e0
        /*081c*/ 	.word	0x00000053
        /*0820*/ 	.word	0x000000d0
        /*0824*/ 	.short	0x010a
        /*0826*/ 	.byte	0xff
	.zero		1


	//   ....[111]....
        /*0828*/ 	.word	0x000068b0
        /*082c*/ 	.word	0x00000000
        /*0830*/ 	.word	0x00000000
        /*0834*/ 	.short	0x0101
        /*0836*/ 	.byte	0xff
	.zero		1


	//   ....[112]....
        /*0838*/ 	.word	0x000068c0
        /*083c*/ 	.word	0x00000002
        /*0840*/ 	.word	0x00000060
        /*0844*/ 	.short	0x010a
        /*0846*/ 	.byte	0xff
	.zero		1


	//   ....[113]....
        /*0848*/ 	.word	0x000069a0
        /*084c*/ 	.word	0x00000002
        /*0850*/ 	.word	0x00000060
        /*0854*/ 	.short	0x010a
        /*0856*/ 	.byte	0xff
	.zero		1


	//   ....[114]....
        /*0858*/ 	.word	0x00007000
        /*085c*/ 	.word	0x00000010
        /*0860*/ 	.word	0x00000000
        /*0864*/ 	.short	0x0101
        /*0866*/ 	.byte	0xff
	.zero		1


	//   ....[115]....
        /*0868*/ 	.word	0x00007020
        /*086c*/ 	.word	0x00000000
        /*0870*/ 	.word	0x00000060
        /*0874*/ 	.short	0x010a
        /*0876*/ 	.byte	0xff
	.zero		1


	//   ....[116]....
        /*0878*/ 	.word	0x000070f0
        /*087c*/ 	.word	0x00000000
        /*0880*/ 	.word	0x00000060
        /*0884*/ 	.short	0x010a
        /*0886*/ 	.byte	0xff
	.zero		1


	//   ....[117]....
        /*0888*/ 	.word	0x00007760
        /*088c*/ 	.word	0x00000010
        /*0890*/ 	.word	0x00000000
        /*0894*/ 	.short	0x0101
        /*0896*/ 	.byte	0xff
	.zero		1


	//   ....[118]....
        /*0898*/ 	.word	0x00007780
        /*089c*/ 	.word	0x00000000
        /*08a0*/ 	.word	0x00000060
        /*08a4*/ 	.short	0x010a
        /*08a6*/ 	.byte	0xff
	.zero		1


	//   ....[119]....
        /*08a8*/ 	.word	0x00007850
        /*08ac*/ 	.word	0x00000000
        /*08b0*/ 	.word	0x00000060
        /*08b4*/ 	.short	0x010a
        /*08b6*/ 	.byte	0xff
	.zero		1


	//   ....[120]....
        /*08b8*/ 	.word	0x00007ef0
        /*08bc*/ 	.word	0x00000010
        /*08c0*/ 	.word	0x00000000
        /*08c4*/ 	.short	0x0101
        /*08c6*/ 	.byte	0xff
	.zero		1


	//   ....[121]....
        /*08c8*/ 	.word	0x00007f10
        /*08cc*/ 	.word	0x00000000
        /*08d0*/ 	.word	0x00000060
        /*08d4*/ 	.short	0x010a
        /*08d6*/ 	.byte	0xff
	.zero		1


	//   ....[122]....
        /*08d8*/ 	.word	0x00007fe0
        /*08dc*/ 	.word	0x00000000
        /*08e0*/ 	.word	0x00000060
        /*08e4*/ 	.short	0x010a
        /*08e6*/ 	.byte	0xff
	.zero		1


	//   ....[123]....
        /*08e8*/ 	.word	0x000086c0
        /*08ec*/ 	.word	0x00000010
        /*08f0*/ 	.word	0x00000000
        /*08f4*/ 	.short	0x0101
        /*08f6*/ 	.byte	0xff
	.zero		1


	//   ....[124]....
        /*08f8*/ 	.word	0x000086e0
        /*08fc*/ 	.word	0x00000000
        /*0900*/ 	.word	0x00000060
        /*0904*/ 	.short	0x010a
        /*0906*/ 	.byte	0xff
	.zero		1


	//   ....[125]....
        /*0908*/ 	.word	0x000087b0
        /*090c*/ 	.word	0x00000000
        /*0910*/ 	.word	0x00000060
        /*0914*/ 	.short	0x010a
        /*0916*/ 	.byte	0xff
	.zero		1


	//   ....[126]....
        /*0918*/ 	.word	0x00008e60
        /*091c*/ 	.word	0x00000010
        /*0920*/ 	.word	0x00000000
        /*0924*/ 	.short	0x0101
        /*0926*/ 	.byte	0xff
	.zero		1


	//   ....[127]....
        /*0928*/ 	.word	0x00008e80
        /*092c*/ 	.word	0x00000000
        /*0930*/ 	.word	0x00000060
        /*0934*/ 	.short	0x010a
        /*0936*/ 	.byte	0xff
	.zero		1


	//   ....[128]....
        /*0938*/ 	.word	0x00008f50
        /*093c*/ 	.word	0x00000000
        /*0940*/ 	.word	0x00000060
        /*0944*/ 	.short	0x010a
        /*0946*/ 	.byte	0xff
	.zero		1


	//   ....[129]....
        /*0948*/ 	.word	0x00009600
        /*094c*/ 	.word	0x00000010
        /*0950*/ 	.word	0x00000000
        /*0954*/ 	.short	0x0101
        /*0956*/ 	.byte	0xff
	.zero		1


	//   ....[130]....
        /*0958*/ 	.word	0x00009620
        /*095c*/ 	.word	0x00000000
        /*0960*/ 	.word	0x00000060
        /*0964*/ 	.short	0x010a
        /*0966*/ 	.byte	0xff
	.zero		1


	//   ....[131]....
        /*0968*/ 	.word	0x000096f0
        /*096c*/ 	.word	0x00000000
        /*0970*/ 	.word	0x00000060
        /*0974*/ 	.short	0x010a
        /*0976*/ 	.byte	0xff
	.zero		1


	//   ....[132]....
        /*0978*/ 	.word	0x00009970
        /*097c*/ 	.word	0x000000ff
        /*0980*/ 	.word	0x00000000
        /*0984*/ 	.short	0x0101
        /*0986*/ 	.byte	0x05
	.zero		1


	//   ....[133]....
        /*0988*/ 	.word	0x00009db0
        /*098c*/ 	.word	0x00000000
        /*0990*/ 	.word	0x00000000
        /*0994*/ 	.short	0x0101
        /*0996*/ 	.byte	0xff
	.zero		1


	//   ....[134]....
        /*0998*/ 	.word	0x0000a020
        /*099c*/ 	.word	0x000000ff
        /*09a0*/ 	.word	0x00000000
        /*09a4*/ 	.short	0x0101
        /*09a6*/ 	.byte	0x04
	.zero		1


	//   ....[135]....
        /*09a8*/ 	.word	0x0000a040
        /*09ac*/ 	.word	0x00000002
        /*09b0*/ 	.word	0x00000120
        /*09b4*/ 	.short	0x010a
        /*09b6*/ 	.byte	0xff
	.zero		1


	//   ....[136]....
        /*09b8*/ 	.word	0x0000a0a0
        /*09bc*/ 	.word	0x00000002
        /*09c0*/ 	.word	0x00000030
        /*09c4*/ 	.short	0x010a
        /*09c6*/ 	.byte	0xff
	.zero		1


	//   ....[137]....
        /*09c8*/ 	.word	0x0000a100
        /*09cc*/ 	.word	0x00000002
        /*09d0*/ 	.word	0x00000030
        /*09d4*/ 	.short	0x010a
        /*09d6*/ 	.byte	0xff
	.zero		1


	//   ....[138]....
        /*09d8*/ 	.word	0x0000a150
        /*09dc*/ 	.word	0x00000002
        /*09e0*/ 	.word	0x000000b0
        /*09e4*/ 	.short	0x010a
        /*09e6*/ 	.byte	0xff
	.zero		1


	//   ....[139]....
        /*09e8*/ 	.word	0x0000a1b0
        /*09ec*/ 	.word	0x00000000
        /*09f0*/ 	.word	0x00000000
        /*09f4*/ 	.short	0x010a
        /*09f6*/ 	.byte	0xff
	.zero		1


	//   ....[140]....
        /*09f8*/ 	.word	0x0000a210
        /*09fc*/ 	.word	0x00000000
        /*0a00*/ 	.word	0x00000000
        /*0a04*/ 	.short	0x010a
        /*0a06*/ 	.byte	0xff
	.zero		1


	//   ....[141]....
        /*0a08*/ 	.word	0x0000a270
        /*0a0c*/ 	.word	0x00000000
        /*0a10*/ 	.word	0x00000000
        /*0a14*/ 	.short	0x010a
        /*0a16*/ 	.byte	0xff
	.zero		1


	//   ....[142]....
        /*0a18*/ 	.word	0x0000a2d0
        /*0a1c*/ 	.word	0x00000000
        /*0a20*/ 	.word	0x00000000
        /*0a24*/ 	.short	0x010a
        /*0a26*/ 	.byte	0xff
	.zero		1


	//   ....[143]....
        /*0a28*/ 	.word	0x0000a330
        /*0a2c*/ 	.word	0x00000000
        /*0a30*/ 	.word	0x00000000
        /*0a34*/ 	.short	0x010a
        /*0a36*/ 	.byte	0xff
	.zero		1


	//   ....[144]....
        /*0a38*/ 	.word	0x0000a380
        /*0a3c*/ 	.word	0x00000000
        /*0a40*/ 	.word	0x00000110
        /*0a44*/ 	.short	0x010a
        /*0a46*/ 	.byte	0xff
	.zero		1


	//   ....[145]....
        /*0a48*/ 	.word	0x0000a3e0
        /*0a4c*/ 	.word	0x00000000
        /*0a50*/ 	.word	0x000000c0
        /*0a54*/ 	.short	0x010a
        /*0a56*/ 	.byte	0xff
	.zero		1


	//   ....[146]....
        /*0a58*/ 	.word	0x0000a430
        /*0a5c*/ 	.word	0x00000000
        /*0a60*/ 	.word	0x000000b0
        /*0a64*/ 	.short	0x010a
        /*0a66*/ 	.byte	0xff
	.zero		1


	//   ....[147]....
        /*0a68*/ 	.word	0x0000a490
        /*0a6c*/ 	.word	0x00000000
        /*0a70*/ 	.word	0x000000c0
        /*0a74*/ 	.short	0x010a
        /*0a76*/ 	.byte	0xff
	.zero		1


	//   ....[148]....
        /*0a78*/ 	.word	0x0000a4e0
        /*0a7c*/ 	.word	0x00000000
        /*0a80*/ 	.word	0x000000b0
        /*0a84*/ 	.short	0x010a
        /*0a86*/ 	.byte	0xff
	.zero		1


	//   ....[149]....
        /*0a88*/ 	.word	0x0000a540
        /*0a8c*/ 	.word	0x00000002
        /*0a90*/ 	.word	0x000000f0
        /*0a94*/ 	.short	0x010a
        /*0a96*/ 	.byte	0xff
	.zero		1


	//   ....[150]....
        /*0a98*/ 	.word	0x0000a5a0
        /*0a9c*/ 	.word	0x00000000
        /*0aa0*/ 	.word	0x00000000
        /*0aa4*/ 	.short	0x010a
        /*0aa6*/ 	.byte	0xff
	.zero		1


	//   ....[151]....
        /*0aa8*/ 	.word	0x0000a600
        /*0aac*/ 	.word	0x00000000
        /*0ab0*/ 	.word	0x00000000
        /*0ab4*/ 	.short	0x010a
        /*0ab6*/ 	.byte	0xff
	.zero		1


	//   ....[152]....
        /*0ab8*/ 	.word	0x0000a660
        /*0abc*/ 	.word	0x00000000
        /*0ac0*/ 	.word	0x00000000
        /*0ac4*/ 	.short	0x010a
        /*0ac6*/ 	.byte	0xff
	.zero		1


	//   ....[153]....
        /*0ac8*/ 	.word	0x0000a6c0
        /*0acc*/ 	.word	0x00000000
        /*0ad0*/ 	.word	0x00000000
        /*0ad4*/ 	.short	0x010a
        /*0ad6*/ 	.byte	0xff
	.zero		1


	//   ....[154]....
        /*0ad8*/ 	.word	0x0000a720
        /*0adc*/ 	.word	0x00000000
        /*0ae0*/ 	.word	0x00000000
        /*0ae4*/ 	.short	0x010a
        /*0ae6*/ 	.byte	0xff
	.zero		1


	//   ....[155]....
        /*0ae8*/ 	.word	0x0000a770
        /*0aec*/ 	.word	0x00000000
        /*0af0*/ 	.word	0x000000b0
        /*0af4*/ 	.short	0x010a
        /*0af6*/ 	.byte	0xff
	.zero		1


	//   ....[156]....
        /*0af8*/ 	.word	0x0000a7d0
        /*0afc*/ 	.word	0x00000000
        /*0b00*/ 	.word	0x000000a8
        /*0b04*/ 	.short	0x010a
        /*0b06*/ 	.byte	0xff
	.zero		1


	//   ....[157]....
        /*0b08*/ 	.word	0x0000a830
        /*0b0c*/ 	.word	0x00000000
        /*0b10*/ 	.word	0x00000080
        /*0b14*/ 	.short	0x010a
        /*0b16*/ 	.byte	0xff
	.zero		1


	//   ....[158]....
        /*0b18*/ 	.word	0x0000a890
        /*0b1c*/ 	.word	0x00000000
        /*0b20*/ 	.word	0x00000088
        /*0b24*/ 	.short	0x010a
        /*0b26*/ 	.byte	0xff
	.zero		1


	//   ....[159]....
        /*0b28*/ 	.word	0x0000a8f0
        /*0b2c*/ 	.word	0x00000000
        /*0b30*/ 	.word	0x00000090
        /*0b34*/ 	.short	0x010a
        /*0b36*/ 	.byte	0xff
	.zero		1


	//   ....[160]....
        /*0b38*/ 	.word	0x0000a950
        /*0b3c*/ 	.word	0x00000000
        /*0b40*/ 	.word	0x00000098
        /*0b44*/ 	.short	0x010a
        /*0b46*/ 	.byte	0xff
	.zero		1


	//   ....[161]....
        /*0b48*/ 	.word	0x0000a9b0
        /*0b4c*/ 	.word	0x00000000
        /*0b50*/ 	.word	0x00000080
        /*0b54*/ 	.short	0x010a
        /*0b56*/ 	.byte	0xff
	.zero		1


	//   ....[162]....
        /*0b58*/ 	.word	0x0000aa10
        /*0b5c*/ 	.word	0x00000000
        /*0b60*/ 	.word	0x00000088
        /*0b64*/ 	.short	0x010a
        /*0b66*/ 	.byte	0xff
	.zero		1


	//   ....[163]....
        /*0b68*/ 	.word	0x0000aa70
        /*0b6c*/ 	.word	0x00000000
        /*0b70*/ 	.word	0x00000090
        /*0b74*/ 	.short	0x010a
        /*0b76*/ 	.byte	0xff
	.zero		1


	//   ....[164]....
        /*0b78*/ 	.word	0x0000aad0
        /*0b7c*/ 	.word	0x00000000
        /*0b80*/ 	.word	0x00000098
        /*0b84*/ 	.short	0x010a
        /*0b86*/ 	.byte	0xff
	.zero		1


	//   ....[165]....
        /*0b88*/ 	.word	0x0000ab30
        /*0b8c*/ 	.word	0x00000000
        /*0b90*/ 	.word	0x00000080
        /*0b94*/ 	.short	0x010a
        /*0b96*/ 	.byte	0xff
	.zero		1


	//   ....[166]....
        /*0b98*/ 	.word	0x0000ab90
        /*0b9c*/ 	.word	0x00000000
        /*0ba0*/ 	.word	0x00000088
        /*0ba4*/ 	.short	0x010a
        /*0ba6*/ 	.byte	0xff
	.zero		1


	//   ....[167]....
        /*0ba8*/ 	.word	0x0000abf0
        /*0bac*/ 	.word	0x00000002
        /*0bb0*/ 	.word	0x00000090
        /*0bb4*/ 	.short	0x010a
        /*0bb6*/ 	.byte	0xff
	.zero		1


	//   ....[168]....
        /*0bb8*/ 	.word	0x0000ac40
        /*0bbc*/ 	.word	0x00000000
        /*0bc0*/ 	.word	0x000000b0
        /*0bc4*/ 	.short	0x010a
        /*0bc6*/ 	.byte	0xff
	.zero		1


	//   ....[169]....
        /*0bc8*/ 	.word	0x0000aca0
        /*0bcc*/ 	.word	0x00000002
        /*0bd0*/ 	.word	0x00000060
        /*0bd4*/ 	.short	0x010a
        /*0bd6*/ 	.byte	0xff
	.zero		1


	//   ....[170]....
        /*0bd8*/ 	.word	0x0000acf0
        /*0bdc*/ 	.word	0x00000053
        /*0be0*/ 	.word	0x000000d0
        /*0be4*/ 	.short	0x010a
        /*0be6*/ 	.byte	0xff
	.zero		1


	//   ....[171]....
        /*0be8*/ 	.word	0x0000ad40
        /*0bec*/ 	.word	0x00000002
        /*0bf0*/ 	.word	0x00000060
        /*0bf4*/ 	.short	0x010a
        /*0bf6*/ 	.byte	0xff
	.zero		1


	//   ....[172]....
        /*0bf8*/ 	.word	0x0000ad90
        /*0bfc*/ 	.word	0x00000000
        /*0c00*/ 	.word	0x00000060
        /*0c04*/ 	.short	0x010a
        /*0c06*/ 	.byte	0xff
	.zero		1


	//   ....[173]....
        /*0c08*/ 	.word	0x0000ade0
        /*0c0c*/ 	.word	0x00000000
        /*0c10*/ 	.word	0x00000060
        /*0c14*/ 	.short	0x010a
        /*0c16*/ 	.byte	0xff
	.zero		1


	//   ....[174]....
        /*0c18*/ 	.word	0x0000ae30
        /*0c1c*/ 	.word	0x00000000
        /*0c20*/ 	.word	0x00000060
        /*0c24*/ 	.short	0x010a
        /*0c26*/ 	.byte	0xff
	.zero		1


	//   ....[175]....
        /*0c28*/ 	.word	0x0000ae80
        /*0c2c*/ 	.word	0x00000000
        /*0c30*/ 	.word	0x00000060
        /*0c34*/ 	.short	0x010a
        /*0c36*/ 	.byte	0xff
	.zero		1


	//   ....[176]....
        /*0c38*/ 	.word	0x0000aed0
        /*0c3c*/ 	.word	0x00000000
        /*0c40*/ 	.word	0x00000060
        /*0c44*/ 	.short	0x010a
        /*0c46*/ 	.byte	0xff
	.zero		1


	//   ....[177]....
        /*0c48*/ 	.word	0x0000af20
        /*0c4c*/ 	.word	0x00000000
        /*0c50*/ 	.word	0x00000060
        /*0c54*/ 	.short	0x010a
        /*0c56*/ 	.byte	0xff
	.zero		1


	//----- nvinfo : EIATTR_NUM_MBARRIERS
	.align		4
.L_47:
        /*0c58*/ 	.byte	0x03, 0x38
        /*0c5a*/ 	.short	0x0026


	//----- nvinfo : EIATTR_EXIT_INSTR_OFFSETS
	.align		4
        /*0c5c*/ 	.byte	0x04, 0x1c
        /*0c5e*/ 	.short	(.L_49 - .L_48)


	//   ....[0]....
.L_48:
        /*0c60*/ 	.word	0x00002860


	//   ....[1]....
        /*0c64*/ 	.word	0x00002d50


	//   ....[2]....
        /*0c68*/ 	.word	0x00002db0


	//   ....[3]....
        /*0c6c*/ 	.word	0x00003cb0


	//   ....[4]....
        /*0c70*/ 	.word	0x00005280


	//   ....[5]....
        /*0c74*/ 	.word	0x000052c0


	//   ....[6]....
        /*0c78*/ 	.word	0x00009f10


	//   ....[7]....
        /*0c7c*/ 	.word	0x00009f90


	//   ....[8]....
        /*0c80*/ 	.word	0x00009fc0


	//   ....[9]....
        /*0c84*/ 	.word	0x0000a030


	//----- nvinfo : EIATTR_MAX_THREADS
	.align		4
.L_49:
        /*0c88*/ 	.byte	0x04, 0x05
        /*0c8a*/ 	.short	(.L_51 - .L_50)
.L_50:
        /*0c8c*/ 	.word	0x00000100
        /*0c90*/ 	.word	0x00000001
        /*0c94*/ 	.word	0x00000001


	//----- nvinfo : EIATTR_CRS_STACK_SIZE
	.align		4
.L_51:
        /*0c98*/ 	.byte	0x04, 0x1e
        /*0c9a*/ 	.short	(.L_53 - .L_52)
.L_52:
        /*0c9c*/ 	.word	0x00000000


	//----- nvinfo : EIATTR_CBANK_PARAM_SIZE
	.align		4
.L_53:
        /*0ca0*/ 	.byte	0x03, 0x19
        /*0ca2*/ 	.short	0x0800


	//----- nvinfo : EIATTR_PARAM_CBANK
	.align		4
        /*0ca4*/ 	.byte	0x04, 0x0a
        /*0ca6*/ 	.short	(.L_55 - .L_54)
	.align		4
.L_54:
        /*0ca8*/ 	.word	index@(.nv.constant0._ZN7cutlass13device_kernelINS_4gemm6kernel13GemmUniversalIN4cute5tupleIJiiiiEEENS1_10collective13CollectiveMmaINS1_35MainloopSm100TmaUmmaWarpSpecializedILi6ELi2ELi4ENS5_IJNS4_1CILi1EEESB_SB_EEEEENS5_IJNSA_ILi128EEESE_NSA_ILi32EEEEEEfNS5_IJlSB_lEEEfNS5_IJSB_llEEENS4_8TiledMMAINS4_8MMA_AtomIJNS4_17SM100_MMA_TF32_SSINS_10tfloat32_tESM_fLi128ELi128ELNS4_4UMMA5MajorE0ELSO_1ELNSN_7ScaleInE0ELSP_0EEEEEENS4_6LayoutISC_NS5_IJNSA_ILi0EEEST_ST_EEEEENS5_IJNS4_10UnderscoreESW_SW_EEEEENS4_13SM90_TMA_LOADENS4_14ComposedLayoutINS4_7SwizzleILi3ELi4ELi3EEENS4_18smem_ptr_flag_bitsILi32EEENSS_INS5_IJNSA_ILi8EEESF_EEENS5_IJSF_SB_EEEEEEEvNS4_8identityESZ_NS10_INS11_ILi2ELi5ELi2EEES14_NSS_INS5_IJSF_NSA_ILi4EEEEEENS5_IJSB_SF_EEEEEEEvS1A_EENS_8epilogue10collective18CollectiveEpilogueINS1I_23Sm100TmaWarpSpecializedILi4ELi2ELi16ELb1ELb0EEEJSG_NS5_IJNSS_ISE_SB_EENSS_INSA_ILi16EEESB_EEEEEfSH_fSH_NS1I_6fusion15FusionCallbacksIS1M_NS1R_17LinearCombinationIffffLNS_15FloatRoundStyleE2EEESG_S1Q_JEEENS4_5SM1004TMEM4LOAD26SM100_TMEM_LOAD_32dp32b16xESZ_NS10_INS11_ILi2ELi4ELi3EEES14_NSS_INS5_IJS15_S1O_EEENS5_IJS1O_SB_EEEEEEENS4_39AutoVectorizingCopyWithAssumedAlignmentILi128EEENS4_14SM90_TMA_STOREES25_S27_S27_EEEvvEEEEvNT_6ParamsE)
        /*0cac*/ 	.short	0x0380
        /*0cae*/ 	.short	0x0800


	//----- nvinfo : EIATTR_SW_WAR
	.align		4
.L_55:
        /*0cb0*/ 	.byte	0x04, 0x36
        /*0cb2*/ 	.short	(.L_57 - .L_56)
.L_56:
        /*0cb4*/ 	.word	0x00000008
.L_57:


//--------------------- .nv.callgraph             --------------------------
	.section	.nv.callgraph,"",@"SHT_CUDA_CALLGRAPH"
	.align	4
	.sectionentsize	8
	.align		4
        /*0000*/ 	.word	0x00000000
	.align		4
        /*0004*/ 	.word	0xffffffff
	.align		4
        /*0008*/ 	.word	index@(_ZN7cutlass13device_kernelINS_4gemm6kernel13GemmUniversalIN4cute5tupleIJiiiiEEENS1_10collective13CollectiveMmaINS1_35MainloopSm100TmaUmmaWarpSpecializedILi6ELi2ELi4ENS5_IJNS4_1CILi1EEESB_SB_EEEEENS5_IJNSA_ILi128EEESE_NSA_ILi32EEEEEEfNS5_IJlSB_lEEEfNS5_IJSB_llEEENS4_8TiledMMAINS4_8MMA_AtomIJNS4_17SM100_MMA_TF32_SSINS_10tfloat32_tESM_fLi128ELi128ELNS4_4UMMA5MajorE0ELSO_1ELNSN_7ScaleInE0ELSP_0EEEEEENS4_6LayoutISC_NS5_IJNSA_ILi0EEEST_ST_EEEEENS5_IJNS4_10UnderscoreESW_SW_EEEEENS4_13SM90_TMA_LOADENS4_14ComposedLayoutINS4_7SwizzleILi3ELi4ELi3EEENS4_18smem_ptr_flag_bitsILi32EEENSS_INS5_IJNSA_ILi8EEESF_EEENS5_IJSF_SB_EEEEEEEvNS4_8identityESZ_NS10_INS11_ILi2ELi5ELi2EEES14_NSS_INS5_IJSF_NSA_ILi4EEEEEENS5_IJSB_SF_EEEEEEEvS1A_EENS_8epilogue10collective18CollectiveEpilogueINS1I_23Sm100TmaWarpSpecializedILi4ELi2ELi16ELb1ELb0EEEJSG_NS5_IJNSS_ISE_SB_EENSS_INSA_ILi16EEESB_EEEEEfSH_fSH_NS1I_6fusion15FusionCallbacksIS1M_NS1R_17LinearCombinationIffffLNS_15FloatRoundStyleE2EEESG_S1Q_JEEENS4_5SM1004TMEM4LOAD26SM100_TMEM_LOAD_32dp32b16xESZ_NS10_INS11_ILi2ELi4ELi3EEES14_NSS_INS5_IJS15_S1O_EEENS5_IJS1O_SB_EEEEEEENS4_39AutoVectorizingCopyWithAssumedAlignmentILi128EEENS4_14SM90_TMA_STOREES25_S27_S27_EEEvvEEEEvNT_6ParamsE)
	.align		4
        /*000c*/ 	.word	index@(__assertfail)
	.align		4
        /*0010*/ 	.word	0x00000000
	.align		4
        /*0014*/ 	.word	0xfffffffe
	.align		4
        /*0018*/ 	.word	0x00000000
	.align		4
        /*001c*/ 	.word	0xfffffffd
	.align		4
        /*0020*/ 	.word	0x00000000
	.align		4
        /*0024*/ 	.word	0xfffffffc


//--------------------- .nv.constant4             --------------------------
	.section	.nv.constant4,"a",@progbits
	.align	8
	.align		8
.nv.constant4:
        /*0000*/ 	.dword	__assertfail
	.align		8
        /*0008*/ 	.dword	__unnamed_1
	.align		8
        /*0010*/ 	.dword	__unnamed_2
	.align		8
        /*0018*/ 	.dword	_ZN40_INTERNAL_bc821976_4_k_cu_2ee61cc9_364134cuda3std3__45__cpo5beginE
	.align		8
        /*0020*/ 	.dword	_ZN40_INTERNAL_bc821976_4_k_cu_2ee61cc9_364134cuda3std3__45__cpo3endE
	.align		8
        /*0028*/ 	.dword	_ZN40_INTERNAL_bc821976_4_k_cu_2ee61cc9_364134cuda3std3__45__cpo6cbeginE
	.align		8
        /*0030*/ 	.dword	_ZN40_INTERNAL_bc821976_4_k_cu_2ee61cc9_364134cuda3std3__45__cpo4cendE
	.align		8
        /*0038*/ 	.dword	_ZN40_INTERNAL_bc821976_4_k_cu_2ee61cc9_364134cuda3std3__442_GLOBAL__N__bc821976_4_k_cu_2ee61cc9_364136ignoreE
	.align		8
        /*0040*/ 	.dword	_ZN40_INTERNAL_bc821976_4_k_cu_2ee61cc9_364134cuda3std3__419piecewise_constructE
	.align		8
        /*0048*/ 	.dword	_ZN40_INTERNAL_bc821976_4_k_cu_2ee61cc9_364134cuda3std3__48in_placeE
	.align		8
        /*0050*/ 	.dword	_ZN40_INTERNAL_bc821976_4_k_cu_2ee61cc9_364134cuda3std6ranges3__45__cpo4swapE
	.align		8
        /*0058*/ 	.dword	_ZN40_INTERNAL_bc821976_4_k_cu_2ee61cc9_364134cuda3std6ranges3__45__cpo9iter_moveE
	.align		8
        /*0060*/ 	.dword	_ZN40_INTERNAL_bc821976_4_k_cu_2ee61cc9_364134cute7productE
	.align		8
        /*0068*/ 	.dword	_ZN40_INTERNAL_bc821976_4_k_cu_2ee61cc9_364134cute1_E
	.align		8
        /*0070*/ 	.dword	$str$25
	.align		8
        /*0078*/ 	.dword	$str$26
	.align		8
        /*0080*/ 	.dword	$str$27
	.align		8
        /*0088*/ 	.dword	$str$28


//--------------------- .text._ZN7cutlass13device_kernelINS_4gemm6kernel13GemmUniversalIN4cute5tupleIJiiiiEEENS1_10collective13CollectiveMmaINS1_35MainloopSm100TmaUmmaWarpSpecializedILi6ELi2ELi4ENS5_IJNS4_1CILi1EEESB_SB_EEEEENS5_IJNSA_ILi128EEESE_NSA_ILi32EEEEEEfNS5_IJlSB_lEEEfNS5_IJSB_llEEENS4_8TiledMMAINS4_8MMA_AtomIJNS4_17SM100_MMA_TF32_SSINS_10tfloat32_tESM_fLi128ELi128ELNS4_4UMMA5MajorE0ELSO_1ELNSN_7ScaleInE0ELSP_0EEEEEENS4_6LayoutISC_NS5_IJNSA_ILi0EEEST_ST_EEEEENS5_IJNS4_10UnderscoreESW_SW_EEEEENS4_13SM90_TMA_LOADENS4_14ComposedLayoutINS4_7SwizzleILi3ELi4ELi3EEENS4_18smem_ptr_flag_bitsILi32EEENSS_INS5_IJNSA_ILi8EEESF_EEENS5_IJSF_SB_EEEEEEEvNS4_8identityESZ_NS10_INS11_ILi2ELi5ELi2EEES14_NSS_INS5_IJSF_NSA_ILi4EEEEEENS5_IJSB_SF_EEEEEEEvS1A_EENS_8epilogue10collective18CollectiveEpilogueINS1I_23Sm100TmaWarpSpecializedILi4ELi2ELi16ELb1ELb0EEEJSG_NS5_IJNSS_ISE_SB_EENSS_INSA_ILi16EEESB_EEEEEfSH_fSH_NS1I_6fusion15FusionCallbacksIS1M_NS1R_17LinearCombinationIffffLNS_15FloatRoundStyleE2EEESG_S1Q_JEEENS4_5SM1004TMEM4LOAD26SM100_TMEM_LOAD_32dp32b16xESZ_NS10_INS11_ILi2ELi4ELi3EEES14_NSS_INS5_IJS15_S1O_EEENS5_IJS1O_SB_EEEEEEENS4_39AutoVectorizingCopyWithAssumedAlignmentILi128EEENS4_14SM90_TMA_STOREES25_S27_S27_EEEvvEEEEvNT_6ParamsE --------------------------
	.section	.text._ZN7cutlass13device_kernelINS_4gemm6kernel13GemmUniversalIN4cute5tupleIJiiiiEEENS1_10collective13CollectiveMmaINS1_35MainloopSm100TmaUmmaWarpSpecializedILi6ELi2ELi4ENS5_IJNS4_1CILi1EEESB_SB_EEEEENS5_IJNSA_ILi128EEESE_NSA_ILi32EEEEEEfNS5_IJlSB_lEEEfNS5_IJSB_llEEENS4_8TiledMMAINS4_8MMA_AtomIJNS4_17SM100_MMA_TF32_SSINS_10tfloat32_tESM_fLi128ELi128ELNS4_4UMMA5MajorE0ELSO_1ELNSN_7ScaleInE0ELSP_0EEEEEENS4_6LayoutISC_NS5_IJNSA_ILi0EEEST_ST_EEEEENS5_IJNS4_10UnderscoreESW_SW_EEEEENS4_13SM90_TMA_LOADENS4_14ComposedLayoutINS4_7SwizzleILi3ELi4ELi3EEENS4_18smem_ptr_flag_bitsILi32EEENSS_INS5_IJNSA_ILi8EEESF_EEENS5_IJSF_SB_EEEEEEEvNS4_8identityESZ_NS10_INS11_ILi2ELi5ELi2EEES14_NSS_INS5_IJSF_NSA_ILi4EEEEEENS5_IJSB_SF_EEEEEEEvS1A_EENS_8epilogue10collective18CollectiveEpilogueINS1I_23Sm100TmaWarpSpecializedILi4ELi2ELi16ELb1ELb0EEEJSG_NS5_IJNSS_ISE_SB_EENSS_INSA_ILi16EEESB_EEEEEfSH_fSH_NS1I_6fusion15FusionCallbacksIS1M_NS1R_17LinearCombinationIffffLNS_15FloatRoundStyleE2EEESG_S1Q_JEEENS4_5SM1004TMEM4LOAD26SM100_TMEM_LOAD_32dp32b16xESZ_NS10_INS11_ILi2ELi4ELi3EEES14_NSS_INS5_IJS15_S1O_EEENS5_IJS1O_SB_EEEEEEENS4_39AutoVectorizingCopyWithAssumedAlignmentILi128EEENS4_14SM90_TMA_STOREES25_S27_S27_EEEvvEEEEvNT_6ParamsE,"ax",@progbits
	.align	128
.text._ZN7cutlass13device_kernelINS_4gemm6kernel13GemmUniversalIN4cute5tupleIJiiiiEEENS1_10collective13CollectiveMmaINS1_35MainloopSm100TmaUmmaWarpSpecializedILi6ELi2ELi4ENS5_IJNS4_1CILi1EEESB_SB_EEEEENS5_IJNSA_ILi128EEESE_NSA_ILi32EEEEEEfNS5_IJlSB_lEEEfNS5_IJSB_llEEENS4_8TiledMMAINS4_8MMA_AtomIJNS4_17SM100_MMA_TF32_SSINS_10tfloat32_tESM_fLi128ELi128ELNS4_4UMMA5MajorE0ELSO_1ELNSN_7ScaleInE0ELSP_0EEEEEENS4_6LayoutISC_NS5_IJNSA_ILi0EEEST_ST_EEEEENS5_IJNS4_10UnderscoreESW_SW_EEEEENS4_13SM90_TMA_LOADENS4_14ComposedLayoutINS4_7SwizzleILi3ELi4ELi3EEENS4_18smem_ptr_flag_bitsILi32EEENSS_INS5_IJNSA_ILi8EEESF_EEENS5_IJSF_SB_EEEEEEEvNS4_8identityESZ_NS10_INS11_ILi2ELi5ELi2EEES14_NSS_INS5_IJSF_NSA_ILi4EEEEEENS5_IJSB_SF_EEEEEEEvS1A_EENS_8epilogue10collective18CollectiveEpilogueINS1I_23Sm100TmaWarpSpecializedILi4ELi2ELi16ELb1ELb0EEEJSG_NS5_IJNSS_ISE_SB_EENSS_INSA_ILi16EEESB_EEEEEfSH_fSH_NS1I_6fusion15FusionCallbacksIS1M_NS1R_17LinearCombinationIffffLNS_15FloatRoundStyleE2EEESG_S1Q_JEEENS4_5SM1004TMEM4LOAD26SM100_TMEM_LOAD_32dp32b16xESZ_NS10_INS11_ILi2ELi4ELi3EEES14_NSS_INS5_IJS15_S1O_EEENS5_IJS1O_SB_EEEEEEENS4_39AutoVectorizingCopyWithAssumedAlignmentILi128EEENS4_14SM90_TMA_STOREES25_S27_S27_EEEvvEEEEvNT_6ParamsE:
        .type           _ZN7cutlass13device_kernelINS_4gemm6kernel13GemmUniversalIN4cute5tupleIJiiiiEEENS1_10collective13CollectiveMmaINS1_35MainloopSm100TmaUmmaWarpSpecializedILi6ELi2ELi4ENS5_IJNS4_1CILi1EEESB_SB_EEEEENS5_IJNSA_ILi128EEESE_NSA_ILi32EEEEEEfNS5_IJlSB_lEEEfNS5_IJSB_llEEENS4_8TiledMMAINS4_8MMA_AtomIJNS4_17SM100_MMA_TF32_SSINS_10tfloat32_tESM_fLi128ELi128ELNS4_4UMMA5MajorE0ELSO_1ELNSN_7ScaleInE0ELSP_0EEEEEENS4_6LayoutISC_NS5_IJNSA_ILi0EEEST_ST_EEEEENS5_IJNS4_10UnderscoreESW_SW_EEEEENS4_13SM90_TMA_LOADENS4_14ComposedLayoutINS4_7SwizzleILi3ELi4ELi3EEENS4_18smem_ptr_flag_bitsILi32EEENSS_INS5_IJNSA_ILi8EEESF_EEENS5_IJSF_SB_EEEEEEEvNS4_8identityESZ_NS10_INS11_ILi2ELi5ELi2EEES14_NSS_INS5_IJSF_NSA_ILi4EEEEEENS5_IJSB_SF_EEEEEEEvS1A_EENS_8epilogue10collective18CollectiveEpilogueINS1I_23Sm100TmaWarpSpecializedILi4ELi2ELi16ELb1ELb0EEEJSG_NS5_IJNSS_ISE_SB_EENSS_INSA_ILi16EEESB_EEEEEfSH_fSH_NS1I_6fusion15FusionCallbacksIS1M_NS1R_17LinearCombinationIffffLNS_15FloatRoundStyleE2EEESG_S1Q_JEEENS4_5SM1004TMEM4LOAD26SM100_TMEM_LOAD_32dp32b16xESZ_NS10_INS11_ILi2ELi4ELi3EEES14_NSS_INS5_IJS15_S1O_EEENS5_IJS1O_SB_EEEEEEENS4_39AutoVectorizingCopyWithAssumedAlignmentILi128EEENS4_14SM90_TMA_STOREES25_S27_S27_EEEvvEEEEvNT_6ParamsE,@function
        .size           _ZN7cutlass13device_kernelINS_4gemm6kernel13GemmUniversalIN4cute5tupleIJiiiiEEENS1_10collective13CollectiveMmaINS1_35MainloopSm100TmaUmmaWarpSpecializedILi6ELi2ELi4ENS5_IJNS4_1CILi1EEESB_SB_EEEEENS5_IJNSA_ILi128EEESE_NSA_ILi32EEEEEEfNS5_IJlSB_lEEEfNS5_IJSB_llEEENS4_8TiledMMAINS4_8MMA_AtomIJNS4_17SM100_MMA_TF32_SSINS_10tfloat32_tESM_fLi128ELi128ELNS4_4UMMA5MajorE0ELSO_1ELNSN_7ScaleInE0ELSP_0EEEEEENS4_6LayoutISC_NS5_IJNSA_ILi0EEEST_ST_EEEEENS5_IJNS4_10UnderscoreESW_SW_EEEEENS4_13SM90_TMA_LOADENS4_14ComposedLayoutINS4_7SwizzleILi3ELi4ELi3EEENS4_18smem_ptr_flag_bitsILi32EEENSS_INS5_IJNSA_ILi8EEESF_EEENS5_IJSF_SB_EEEEEEEvNS4_8identityESZ_NS10_INS11_ILi2ELi5ELi2EEES14_NSS_INS5_IJSF_NSA_ILi4EEEEEENS5_IJSB_SF_EEEEEEEvS1A_EENS_8epilogue10collective18CollectiveEpilogueINS1I_23Sm100TmaWarpSpecializedILi4ELi2ELi16ELb1ELb0EEEJSG_NS5_IJNSS_ISE_SB_EENSS_INSA_ILi16EEESB_EEEEEfSH_fSH_NS1I_6fusion15FusionCallbacksIS1M_NS1R_17LinearCombinationIffffLNS_15FloatRoundStyleE2EEESG_S1Q_JEEENS4_5SM1004TMEM4LOAD26SM100_TMEM_LOAD_32dp32b16xESZ_NS10_INS11_ILi2ELi4ELi3EEES14_NSS_INS5_IJS15_S1O_EEENS5_IJS1O_SB_EEEEEEENS4_39AutoVectorizingCopyWithAssumedAlignmentILi128EEENS4_14SM90_TMA_STOREES25_S27_S27_EEEvvEEEEvNT_6ParamsE,(.L_x_226 - _ZN7cutlass13device_kernelINS_4gemm6kernel13GemmUniversalIN4cute5tupleIJiiiiEEENS1_10collective13CollectiveMmaINS1_35MainloopSm100TmaUmmaWarpSpecializedILi6ELi2ELi4ENS5_IJNS4_1CILi1EEESB_SB_EEEEENS5_IJNSA_ILi128EEESE_NSA_ILi32EEEEEEfNS5_IJlSB_lEEEfNS5_IJSB_llEEENS4_8TiledMMAINS4_8MMA_AtomIJNS4_17SM100_MMA_TF32_SSINS_10tfloat32_tESM_fLi128ELi128ELNS4_4UMMA5MajorE0ELSO_1ELNSN_7ScaleInE0ELSP_0EEEEEENS4_6LayoutISC_NS5_IJNSA_ILi0EEEST_ST_EEEEENS5_IJNS4_10UnderscoreESW_SW_EEEEENS4_13SM90_TMA_LOADENS4_14ComposedLayoutINS4_7SwizzleILi3ELi4ELi3EEENS4_18smem_ptr_flag_bitsILi32EEENSS_INS5_IJNSA_ILi8EEESF_EEENS5_IJSF_SB_EEEEEEEvNS4_8identityESZ_NS10_INS11_ILi2ELi5ELi2EEES14_NSS_INS5_IJSF_NSA_ILi4EEEEEENS5_IJSB_SF_EEEEEEEvS1A_EENS_8epilogue10collective18CollectiveEpilogueINS1I_23Sm100TmaWarpSpecializedILi4ELi2ELi16ELb1ELb0EEEJSG_NS5_IJNSS_ISE_SB_EENSS_INSA_ILi16EEESB_EEEEEfSH_fSH_NS1I_6fusion15FusionCallbacksIS1M_NS1R_17LinearCombinationIffffLNS_15FloatRoundStyleE2EEESG_S1Q_JEEENS4_5SM1004TMEM4LOAD26SM100_TMEM_LOAD_32dp32b16xESZ_NS10_INS11_ILi2ELi4ELi3EEES14_NSS_INS5_IJS15_S1O_EEENS5_IJS1O_SB_EEEEEEENS4_39AutoVectorizingCopyWithAssumedAlignmentILi128EEENS4_14SM90_TMA_STOREES25_S27_S27_EEEvvEEEEvNT_6ParamsE)
        .other          _ZN7cutlass13device_kernelINS_4gemm6kernel13GemmUniversalIN4cute5tupleIJiiiiEEENS1_10collective13CollectiveMmaINS1_35MainloopSm100TmaUmmaWarpSpecializedILi6ELi2ELi4ENS5_IJNS4_1CILi1EEESB_SB_EEEEENS5_IJNSA_ILi128EEESE_NSA_ILi32EEEEEEfNS5_IJlSB_lEEEfNS5_IJSB_llEEENS4_8TiledMMAINS4_8MMA_AtomIJNS4_17SM100_MMA_TF32_SSINS_10tfloat32_tESM_fLi128ELi128ELNS4_4UMMA5MajorE0ELSO_1ELNSN_7ScaleInE0ELSP_0EEEEEENS4_6LayoutISC_NS5_IJNSA_ILi0EEEST_ST_EEEEENS5_IJNS4_10UnderscoreESW_SW_EEEEENS4_13SM90_TMA_LOADENS4_14ComposedLayoutINS4_7SwizzleILi3ELi4ELi3EEENS4_18smem_ptr_flag_bitsILi32EEENSS_INS5_IJNSA_ILi8EEESF_EEENS5_IJSF_SB_EEEEEEEvNS4_8identityESZ_NS10_INS11_ILi2ELi5ELi2EEES14_NSS_INS5_IJSF_NSA_ILi4EEEEEENS5_IJSB_SF_EEEEEEEvS1A_EENS_8epilogue10collective18CollectiveEpilogueINS1I_23Sm100TmaWarpSpecializedILi4ELi2ELi16ELb1ELb0EEEJSG_NS5_IJNSS_ISE_SB_EENSS_INSA_ILi16EEESB_EEEEEfSH_fSH_NS1I_6fusion15FusionCallbacksIS1M_NS1R_17LinearCombinationIffffLNS_15FloatRoundStyleE2EEESG_S1Q_JEEENS4_5SM1004TMEM4LOAD26SM100_TMEM_LOAD_32dp32b16xESZ_NS10_INS11_ILi2ELi4ELi3EEES14_NSS_INS5_IJS15_S1O_EEENS5_IJS1O_SB_EEEEEEENS4_39AutoVectorizingCopyWithAssumedAlignmentILi128EEENS4_14SM90_TMA_STOREES25_S27_S27_EEEvvEEEEvNT_6ParamsE,@"STO_CUDA_ENTRY STV_DEFAULT"
_ZN7cutlass13device_kernelINS_4gemm6kernel13GemmUniversalIN4cute5tupleIJiiiiEEENS1_10collective13CollectiveMmaINS1_35MainloopSm100TmaUmmaWarpSpecializedILi6ELi2ELi4ENS5_IJNS4_1CILi1EEESB_SB_EEEEENS5_IJNSA_ILi128EEESE_NSA_ILi32EEEEEEfNS5_IJlSB_lEEEfNS5_IJSB_llEEENS4_8TiledMMAINS4_8MMA_AtomIJNS4_17SM100_MMA_TF32_SSINS_10tfloat32_tESM_fLi128ELi128ELNS4_4UMMA5MajorE0ELSO_1ELNSN_7ScaleInE0ELSP_0EEEEEENS4_6LayoutISC_NS5_IJNSA_ILi0EEEST_ST_EEEEENS5_IJNS4_10UnderscoreESW_SW_EEEEENS4_13SM90_TMA_LOADENS4_14ComposedLayoutINS4_7SwizzleILi3ELi4ELi3EEENS4_18smem_ptr_flag_bitsILi32EEENSS_INS5_IJNSA_ILi8EEESF_EEENS5_IJSF_SB_EEEEEEEvNS4_8identityESZ_NS10_INS11_ILi2ELi5ELi2EEES14_NSS_INS5_IJSF_NSA_ILi4EEEEEENS5_IJSB_SF_EEEEEEEvS1A_EENS_8epilogue10collective18CollectiveEpilogueINS1I_23Sm100TmaWarpSpecializedILi4ELi2ELi16ELb1ELb0EEEJSG_NS5_IJNSS_ISE_SB_EENSS_INSA_ILi16EEESB_EEEEEfSH_fSH_NS1I_6fusion15FusionCallbacksIS1M_NS1R_17LinearCombinationIffffLNS_15FloatRoundStyleE2EEESG_S1Q_JEEENS4_5SM1004TMEM4LOAD26SM100_TMEM_LOAD_32dp32b16xESZ_NS10_INS11_ILi2ELi4ELi3EEES14_NSS_INS5_IJS15_S1O_EEENS5_IJS1O_SB_EEEEEEENS4_39AutoVectorizingCopyWithAssumedAlignmentILi128EEENS4_14SM90_TMA_STOREES25_S27_S27_EEEvvEEEEvNT_6ParamsE:
[----:B------:R-:W1:Y:S01]  /*0000*/  LDC R1, c[0x0][0x37c] ;  /* 0x0000df00ff017b82 */ /* 0x000e620000000800 */
[----:B------:R-:W2:Y:S01]  /*0010*/  S2R R76, SR_TID.X ;  /* 0x00000000004c7919 */ /* 0x000ea20000002100 */
[----:B------:R-:W3:Y:S01]  /*0020*/  LDCU.64 UR4, c[0x0][0x890] ;  /* 0x00011200ff0477ac */ /* 0x000ee20008000a00 */
[----:B------:R-:W-:Y:S02]  /*0030*/  PRMT R64, RZ, 0x7610, R64 ;  /* 0x00007610ff407816 */ /* 0x000fe40000000040 */
[----:B------:R-:W-:Y:S01]  /*0040*/  ELECT P5, URZ, PT ;  /* 0x0000000000ff782f */ /* 0x000fe200038a0000 */
[----:B------:R-:W4:Y:S01]  /*0050*/  LDCU.64 UR48, c[0x0][0x358] ;  /* 0x00006b00ff3077ac */ /* 0x000f220008000a00 */
[----:B---3--:R-:W-:-:S04]  /*0060*/  UISETP.NE.U32.AND UP0, UPT, UR4, URZ, UPT ;  /* 0x000000ff0400728c */ /* 0x008fc8000bf05070 */
[----:B------:R-:W-:Y:S01]  /*0070*/  UISETP.NE.AND.EX UP0, UPT, UR5, URZ, UPT, UP0 ;  /* 0x000000ff0500728c */ /* 0x000fe2000bf05300 */
[----:B--2---:R-:W-:-:S05]  /*0080*/  SHF.R.U32.HI R68, RZ, 0x5, R76 ;  /* 0x00000005ff447819 */ /* 0x004fca000001164c */
[----:B------:R-:W2:Y:S02]  /*0090*/  SHFL.IDX PT, R0, R68, RZ, 0x1f ;  /* 0x00001fff44007589 */ /* 0x000ea400000e0000 */
[----:B--2---:R-:W-:Y:S01]  /*00a0*/  R2UR UR8, R0 ;  /* 0x00000000000872ca */ /* 0x004fe200000e0000 */
[----:B-1--4-:R-:W-:-:S14]  /*00b0*/  BRA.U UP0, `(.L_x_0) ;  /* 0x00000001002c7547 */ /* 0x012fdc000b800000 */
[----:B------:R-:W1:Y:S02]  /*00c0*/  LDCU.64 UR6, c[0x0][0x888] ;  /* 0x00011100ff0677ac */ /* 0x000e640008000a00 */
[----:B-1----:R-:W-:-:S04]  /*00d0*/  UISETP.NE.U32.AND UP0, UPT, UR6, URZ, UPT ;  /* 0x000000ff0600728c */ /* 0x002fc8000bf05070 */
[----:B------:R-:W-:-:S09]  /*00e0*/  UISETP.NE.AND.EX UP0, UPT, UR7, URZ, UPT, UP0 ;  /* 0x000000ff0700728c */ /* 0x000fd2000bf05300 */
[----:B------:R-:W-:Y:S05]  /*00f0*/  BRA.U !UP0, `(.L_x_1) ;  /* 0x0000000108107547 */ /* 0x000fea000b800000 */
[----:B------:R-:W1:Y:S02]  /*0100*/  LDC.64 R2, c[0x0][0x888] ;  /* 0x00022200ff027b82 */ /* 0x000e640000000a00 */
[----:B-1----:R1:W5:Y:S01]  /*0110*/  LDG.E R35, desc[UR48][R2.64] ;  /* 0x0000003002237981 */ /* 0x002362000c1e1900 */
[----:B------:R-:W-:Y:S01]  /*0120*/  HFMA2 R64, -RZ, RZ, 0, 5.9604644775390625e-08 ;  /* 0x00000001ff407431 */ /* 0x000fe200000001ff */
[----:B------:R-:W-:Y:S05]  /*0130*/  BRA `(.L_x_0) ;  /* 0x00000000000c7947 */ /* 0x000fea0003800000 */
.L_x_1:
[----:B------:R-:W1:Y:S01]  /*0140*/  LDCU UR6, c[0x0][0x880] ;  /* 0x00011000ff0677ac */ /* 0x000e620008000800 */
[----:B------:R-:W-:Y:S01]  /*0150*/  HFMA2 R64, -RZ, RZ, 0, 5.9604644775390625e-08 ;  /* 0x00000001ff407431 */ /* 0x000fe200000001ff */
[----:B-1----:R-:W-:-:S07]  /*0160*/  MOV R35, UR6 ;  /* 0x0000000600237c02 */ /* 0x002fce0008000f00 */
.L_x_0:
[----:B------:R-:W2:Y:S02]  /*0170*/  LDCU.64 UR6, c[0x0][0x8b0] ;  /* 0x00011600ff0677ac */ /* 0x000ea40008000a00 */
[----:B--2---:R-:W-:-:S04]  /*0180*/  UISETP.NE.U32.AND UP0, UPT, UR6, URZ, UPT ;  /* 0x000000ff0600728c */ /* 0x004fc8000bf05070 */
[----:B------:R-:W-:-:S09]  /*0190*/  UISETP.NE.AND.EX UP0, UPT, UR7, URZ, UPT, UP0 ;  /* 0x000000ff0700728c */ /* 0x000fd2000bf05300 */
[----:B------:R-:W-:Y:S05]  /*01a0*/  BRA.U UP0, `(.L_x_2) ;  /* 0x0000000100247547 */ /* 0x000fea000b800000 */
[----:B------:R-:W2:Y:S02]  /*01b0*/  LDCU.64 UR6, c[0x0][0x8a8] ;  /* 0x00011500ff0677ac */ /* 0x000ea40008000a00 */
[----:B--2---:R-:W-:-:S04]  /*01c0*/  UISETP.NE.U32.AND UP0, UPT, UR6, URZ, UPT ;  /* 0x000000ff0600728c */ /* 0x004fc8000bf05070 */
[----:B------:R-:W-:-:S09]  /*01d0*/  UISETP.NE.AND.EX UP0, UPT, UR7, URZ, UPT, UP0 ;  /* 0x000000ff0700728c */ /* 0x000fd2000bf05300 */
[----:B------:R-:W-:Y:S05]  /*01e0*/  BRA.U !UP0, `(.L_x_3) ;  /* 0x00000001080c7547 */ /* 0x000fea000b800000 */
[----:B-1----:R-:W1:Y:S02]  /*01f0*/  LDC.64 R2, c[0x0][0x8a8] ;  /* 0x00022a00ff027b82 */ /* 0x002e640000000a00 */
[----:B-1----:R2:W5:Y:S01]  /*0200*/  LDG.E R33, desc[UR48][R2.64] ;  /* 0x0000003002217981 */ /* 0x002562000c1e1900 */
[----:B------:R-:W-:Y:S05]  /*0210*/  BRA `(.L_x_2) ;  /* 0x0000000000087947 */ /* 0x000fea0003800000 */
.L_x_3:
[----:B------:R-:W2:Y:S02]  /*0220*/  LDCU UR6, c[0x0][0x8a0] ;  /* 0x00011400ff0677ac */ /* 0x000ea40008000800 */
[----:B--2---:R-:W-:Y:S02]  /*0230*/  MOV R33, UR6 ;  /* 0x0000000600217c02 */ /* 0x004fe40008000f00 */
.L_x_2:
[----:B------:R-:W-:Y:S01]  /*0240*/  IMAD.U32 R0, RZ, RZ, UR8 ;  /* 0x00000008ff007e24 */ /* 0x000fe2000f8e00ff */
[----:B------:R-:W-:Y:S04]  /*0250*/  BSSY.RECONVERGENT B0, `(.L_x_4) ;  /* 0x000000c000007945 */ /* 0x000fe80003800200 */
[C---:B------:R-:W-:Y:S02]  /*0260*/  ISETP.NE.OR P1, PT, R0.reuse, 0x1, !P5 ;  /* 0x000000010000780c */ /* 0x040fe40006f25670 */
[----:B------:R-:W-:-:S11]  /*0270*/  ISETP.NE.OR P0, PT, R0, 0x3, !P5 ;  /* 0x000000030000780c */ /* 0x000fd60006f05670 */
[----:B------:R-:W-:Y:S05]  /*0280*/  @P1 BRA `(.L_x_5) ;  /* 0x0000000000201947 */ /* 0x000fea0003800000 */
[----:B------:R-:W3:Y:S02]  /*0290*/  LDCU.64 UR6, c[0x0][0x348] ;  /* 0x00006900ff0677ac */ /* 0x000ee40008000a00 */
[----:B---3--:R-:W-:Y:S02]  /*02a0*/  UIADD3 UR10, UP1, UPT, UR6, 0x80, URZ ;  /* 0x00000080060a7890 */ /* 0x008fe4000ff3e0ff */
[----:B------:R-:W-:Y:S02]  /*02b0*/  UIADD3 UR6, UP0, UPT, UR6, 0x180, URZ ;  /* 0x0000018006067890 */ /* 0x000fe4000ff1e0ff */
[----:B------:R-:W-:Y:S02]  /*02c0*/  UIADD3.X UR11, UPT, UPT, URZ, UR7, URZ, UP1, !UPT ;  /* 0x00000007ff0b7290 */ /* 0x000fe40008ffe4ff */
[----:B------:R-:W-:-:S07]  /*02d0*/  UIADD3.X UR7, UPT, UPT, URZ, UR7, URZ, UP0, !UPT ;  /* 0x00000007ff077290 */ /* 0x000fce00087fe4ff */
[----:B------:R3:W-:Y:S02]  /*02e0*/  UTMACCTL.PF [UR10] ;  /* 0x000000000a0079b9 */ /* 0x0007e40008040000 */
[----:B------:R3:W-:Y:S02]  /*02f0*/  UTMACCTL.PF [UR6] ;  /* 0x00000000060079b9 */ /* 0x0007e40008040000 */
[----:B---3--:R-:W-:Y:S01]  /*0300*/  NOP ;  /* 0x0000000000007918 */ /* 0x008fe20000000000 */
.L_x_5:
[----:B------:R-:W-:Y:S05]  /*0310*/  BSYNC.RECONVERGENT B0 ;  /* 0x0000000000007941 */ /* 0x000fea0003800200 */
.L_x_4:
[----:B------:R-:W-:Y:S04]  /*0320*/  BSSY.RECONVERGENT B0, `(.L_x_6) ;  /* 0x000000a000007945 */ /* 0x000fe80003800200 */
        /* <DEDUP_REMOVED lines=9> */
.L_x_7:
[----:B------:R-:W-:Y:S05]  /*03c0*/  BSYNC.RECONVERGENT B0 ;  /* 0x0000000000007941 */ /* 0x000fea0003800200 */
.L_x_6:
[----:B------:R-:W3:Y:S01]  /*03d0*/  LDCU.64 UR6, c[0x0][0x888] ;  /* 0x00011100ff0677ac */ /* 0x000ee20008000a00 */
[----:B------:R-:W-:Y:S02]  /*03e0*/  UISETP.EQ.U32.AND UP1, UPT, UR4, URZ, UPT ;  /* 0x000000ff0400728c */ /* 0x000fe4000bf22070 */
[----:B------:R-:W-:Y:S02]  /*03f0*/  UPLOP3.LUT UP2, UPT, UPT, UPT, UPT, 0x80, 0x8 ;  /* 0x000000000008789c */ /* 0x000fe40003f4f070 */
[----:B---3--:R-:W-:-:S04]  /*0400*/  UISETP.NE.U32.AND UP0, UPT, UR6, URZ, UPT ;  /* 0x000000ff0600728c */ /* 0x008fc8000bf05070 */
[----:B------:R-:W-:-:S04]  /*0410*/  UISETP.NE.AND.EX UP0, UPT, UR7, URZ, UPT, UP0 ;  /* 0x000000ff0700728c */ /* 0x000fc8000bf05300 */
[----:B------:R-:W-:-:S04]  /*0420*/  UISETP.EQ.OR.EX UP3, UPT, UR5, URZ, !UP0, UP1 ;  /* 0x000000ff0500728c */ /* 0x000fc8000c762710 */
[----:B------:R-:W-:-:S05]  /*0430*/  UP2UR UR50, UPR, URZ, 0x8 ;  /* 0x00000008ff327883 */ /* 0x000fca0008000000 */
[----:B------:R-:W-:Y:S07]  /*0440*/  BRA.U !UP3, `(.L_x_8) ;  /* 0x000000010b207547 */ /* 0x000fee000b800000 */
[----:B------:R-:W-:Y:S01]  /*0450*/  UISETP.NE.U32.AND UP2, UPT, UR4, URZ, UPT ;  /* 0x000000ff0400728c */ /* 0x000fe2000bf45070 */
[----:B-----5:R-:W-:Y:S01]  /*0460*/  FSETP.NEU.AND P0, PT, R35, RZ, PT ;  /* 0x000000ff2300720b */ /* 0x020fe20003f0d000 */
[----:B------:R-:W-:Y:S02]  /*0470*/  USEL UR4, URZ, 0xffffffff, UP0 ;  /* 0xffffffffff047887 */ /* 0x000fe40008000000 */
[----:B------:R-:W-:-:S10]  /*0480*/  UISETP.NE.AND.EX UP2, UPT, UR5, URZ, UPT, UP2 ;  /* 0x000000ff0500728c */ /* 0x000fd4000bf45320 */
[----:B------:R-:W-:Y:S01]  /*0490*/  VOTEU.ANY UP1, P0 ;  /* 0x0000000000ff7886 */ /* 0x000fe20000020100 */
[----:B------:R-:W-:-:S04]  /*04a0*/  @!UP2 USEL UR4, URZ, 0xffffffff, UP1 ;  /* 0xffffffffff04a887 */ /* 0x000fc80008800000 */
[----:B------:R-:W-:-:S04]  /*04b0*/  ULOP3.LUT UR4, UR4, 0x1, URZ, 0xc0, !UPT ;  /* 0x0000000104047892 */ /* 0x000fc8000f8ec0ff */
[----:B------:R-:W-:-:S11]  /*04c0*/  UISETP.NE.U32.AND UP2, UPT, UR4, 0x1, UPT ;  /* 0x000000010400788c */ /* 0x000fd6000bf45070 */
.L_x_8:
[----:B-12---:R-:W1:Y:S01]  /*04d0*/  SHFL.IDX PT, R2, R68, RZ, 0x1f ;  /* 0x00001fff44027589 */ /* 0x006e6200000e0000 */
[----:B------:R-:W-:-:S04]  /*04e0*/  UISETP.NE.AND UP1, UPT, UR8, 0x2, UPT ;  /* 0x000000020800788c */ /* 0x000fc8000bf25270 */
[----:B------:R-:W-:Y:S01]  /*04f0*/  USEL UR6, URZ, 0x1, UP1 ;  /* 0x00000001ff067887 */ /* 0x000fe20008800000 */
[----:B-1----:R-:W-:-:S13]  /*0500*/  ISETP.NE.AND P0, PT, R2, RZ, PT ;  /* 0x000000ff0200720c */ /* 0x002fda0003f05270 */
[----:B------:R-:W-:Y:S05]  /*0510*/  @P0 BRA `(.L_x_9) ;  /* 0x0000000000580947 */ /* 0x000fea0003800000 */
[----:B------:R-:W1:Y:S01]  /*0520*/  S2UR UR5, SR_CgaCtaId ;  /* 0x00000000000579c3 */ /* 0x000e620000008800 */
[----:B------:R-:W-:Y:S01]  /*0530*/  UMOV UR7, 0x400 ;  /* 0x0000040000077882 */ /* 0x000fe20000000000 */
[----:B------:R-:W-:Y:S01]  /*0540*/  UMOV UR4, 0x1 ;  /* 0x0000000100047882 */ /* 0x000fe20000000000 */
[----:B------:R-:W-:Y:S01]  /*0550*/  ELECT P0, URZ, PT ;  /* 0x0000000000ff782f */ /* 0x000fe20003800000 */
[----:B------:R-:W-:-:S04]  /*0560*/  UIADD3 UR10, UPT, UPT, -UR4, 0x100000, URZ ;  /* 0x00100000040a7890 */ /* 0x000fc8000fffe1ff */
[----:B------:R-:W-:Y:S02]  /*0570*/  USHF.L.U32 UR11, UR10, 0xb, URZ ;  /* 0x0000000b0a0b7899 */ /* 0x000fe400080006ff */
[----:B------:R-:W-:Y:S02]  /*0580*/  USHF.L.U32 UR10, UR10, 0x1, URZ ;  /* 0x000000010a0a7899 */ /* 0x000fe400080006ff */
[----:B-1----:R-:W-:Y:S01]  /*0590*/  ULEA UR5, UR5, UR7, 0x18 ;  /* 0x0000000705057291 */ /* 0x002fe2000f8ec0ff */
[----:B------:R-:W1:Y:S11]  /*05a0*/  FENCE.VIEW.ASYNC.S ;  /* 0x00000000000073c6 */ /* 0x000e760000000000 */
[----:B-1----:R1:W2:Y:S01]  /*05b0*/  SYNCS.EXCH.64 URZ, [UR5], UR10 ;  /* 0x0000000a05ff75b2 */ /* 0x0022a20008000100 */
[----:B------:R1:W3:Y:S01]  /*05c0*/  SYNCS.EXCH.64 URZ, [UR5+0x30], UR10 ;  /* 0x0000300a05ff75b2 */ /* 0x0002e20008000100 */
[----:B------:R1:W4:Y:S01]  /*05d0*/  SYNCS.EXCH.64 URZ, [UR5+0x8], UR10 ;  /* 0x0000080a05ff75b2 */ /* 0x0003220008000100 */
[----:B------:R1:W1:Y:S01]  /*05e0*/  SYNCS.EXCH.64 URZ, [UR5+0x38], UR10 ;  /* 0x0000380a05ff75b2 */ /* 0x0002620008000100 */
        /* <DEDUP_REMOVED lines=8> */
[----:B------:R-:W-:Y:S01]  /*0670*/  NOP ;  /* 0x0000000000007918 */ /* 0x000fe20000000000 */
.L_x_9:
[----:B------:R-:W2:Y:S01]  /*0680*/  SHFL.IDX PT, R2, R68, RZ, 0x1f ;  /* 0x00001fff44027589 */ /* 0x000ea200000e0000 */
[----:B------:R-:W-:Y:S01]  /*0690*/  NOP ;  /* 0x0000000000007918 */ /* 0x000fe20000000000 */
[----:B--2---:R-:W-:-:S13]  /*06a0*/  ISETP.NE.AND P0, PT, R2, 0x1, PT ;  /* 0x000000010200780c */ /* 0x004fda0003f05270 */
[----:B------:R-:W-:Y:S05]  /*06b0*/  @P0 BRA `(.L_x_10) ;  /* 0x0000000000580947 */ /* 0x000fea0003800000 */
[----:B------:R-:W2:Y:S01]  /*06c0*/  S2UR UR7, SR_CgaCtaId ;  /* 0x00000000000779c3 */ /* 0x000ea20000008800 */
[----:B------:R-:W-:Y:S01]  /*06d0*/  UMOV UR9, 0x400 ;  /* 0x0000040000097882 */ /* 0x000fe20000000000 */
[----:B-1----:R-:W-:Y:S01]  /*06e0*/  UMOV UR5, 0x20 ;  /* 0x0000002000057882 */ /* 0x002fe20000000000 */
[----:B------:R-:W-:Y:S01]  /*06f0*/  UMOV UR4, 0x80 ;  /* 0x0000008000047882 */ /* 0x000fe20000000000 */
[----:B------:R-:W-:-:S04]  /*0700*/  UIADD3 UR10, UPT, UPT, -UR5, 0x100000, URZ ;  /* 0x00100000050a7890 */ /* 0x000fc8000fffe1ff */
[----:B------:R-:W-:Y:S02]  /*0710*/  USHF.L.U32 UR11, UR10, 0xb, URZ ;  /* 0x0000000b0a0b7899 */ /* 0x000fe400080006ff */
[----:B------:R-:W-:Y:S02]  /*0720*/  USHF.L.U32 UR10, UR10, 0x1, URZ ;  /* 0x000000010a0a7899 */ /* 0x000fe400080006ff */
[----:B------:R-:W-:-:S04]  /*0730*/  UIADD3 UR4, UPT, UPT, -UR4, 0x100000, URZ ;  /* 0x0010000004047890 */ /* 0x000fc8000fffe1ff */
[----:B------:R-:W-:Y:S02]  /*0740*/  USHF.L.U32 UR5, UR4, 0xb, URZ ;  /* 0x0000000b04057899 */ /* 0x000fe400080006ff */
[----:B------:R-:W-:Y:S01]  /*0750*/  USHF.L.U32 UR4, UR4, 0x1, URZ ;  /* 0x0000000104047899 */ /* 0x000fe200080006ff */
[----:B------:R-:W-:Y:S01]  /*0760*/  ELECT P0, URZ, PT ;  /* 0x0000000000ff782f */ /* 0x000fe20003800000 */
[----:B--2---:R-:W-:Y:S01]  /*0770*/  ULEA UR7, UR7, UR9, 0x18 ;  /* 0x0000000907077291 */ /* 0x004fe2000f8ec0ff */
[----:B------:R-:W1:Y:S11]  /*0780*/  FENCE.VIEW.ASYNC.S ;  /* 0x00000000000073c6 */ /* 0x000e760000000000 */
[----:B-1----:R2:W1:Y:S01]  /*0790*/  SYNCS.EXCH.64 URZ, [UR7+0x60], UR10 ;  /* 0x0000600a07ff75b2 */ /* 0x0024620008000100 */
[----:B------:R2:W1:Y:S01]  /*07a0*/  SYNCS.EXCH.64 URZ, [UR7+0x80], UR4 ;  /* 0x0000800407ff75b2 */ /* 0x0004620008000100 */
[----:B------:R2:W1:Y:S01]  /*07b0*/  SYNCS.EXCH.64 URZ, [UR7+0x68], UR10 ;  /* 0x0000680a07ff75b2 */ /* 0x0004620008000100 */
[----:B------:R2:W1:Y:S01]  /*07c0*/  SYNCS.EXCH.64 URZ, [UR7+0x88], UR4 ;  /* 0x0000880407ff75b2 */ /* 0x0004620008000100 */
[----:B------:R2:W1:Y:S01]  /*07d0*/  SYNCS.EXCH.64 URZ, [UR7+0x70], UR10 ;  /* 0x0000700a07ff75b2 */ /* 0x0004620008000100 */
[----:B------:R2:W1:Y:S01]  /*07e0*/  SYNCS.EXCH.64 URZ, [UR7+0x90], UR4 ;  /* 0x0000900407ff75b2 */ /* 0x0004620008000100 */
[----:B------:R2:W1:Y:S01]  /*07f0*/  SYNCS.EXCH.64 URZ, [UR7+0x78], UR10 ;  /* 0x0000780a07ff75b2 */ /* 0x0004620008000100 */
[----:B------:R2:W1:Y:S02]  /*0800*/  SYNCS.EXCH.64 URZ, [UR7+0x98], UR4 ;  /* 0x0000980407ff75b2 */ /* 0x0004640008000100 */
[----:B--2---:R-:W-:Y:S01]  /*0810*/  NOP ;  /* 0x0000000000007918 */ /* 0x004fe20000000000 */
.L_x_10:
[----:B------:R-:W2:Y:S01]  /*0820*/  SHFL.IDX PT, R2, R68, RZ, 0x1f ;  /* 0x00001fff44027589 */ /* 0x000ea200000e0000 */
[----:B------:R-:W-:Y:S01]  /*0830*/  NOP ;  /* 0x0000000000007918 */ /* 0x000fe20000000000 */
[----:B--2---:R-:W-:-:S13]  /*0840*/  ISETP.NE.AND P0, PT, R2, 0x3, PT ;  /* 0x000000030200780c */ /* 0x004fda0003f05270 */
[----:B------:R-:W-:Y:S05]  /*0850*/  @P0 BRA `(.L_x_11) ;  /* 0x0000000000300947 */ /* 0x000fea0003800000 */
[----:B-1----:R-:W1:Y:S01]  /*0860*/  S2UR UR5, SR_CgaCtaId ;  /* 0x00000000000579c3 */ /* 0x002e620000008800 */
        /* <DEDUP_REMOVED lines=8> */
[----:B-1----:R2:W1:Y:S01]  /*08f0*/  SYNCS.EXCH.64 URZ, [UR5+0xa0], UR10 ;  /* 0x0000a00a05ff75b2 */ /* 0x0024620008000100 */
[----:B------:R2:W1:Y:S02]  /*0900*/  SYNCS.EXCH.64 URZ, [UR5+0xa8], UR10 ;  /* 0x0000a80a05ff75b2 */ /* 0x0004640008000100 */
[----:B--2---:R-:W-:Y:S01]  /*0910*/  NOP ;  /* 0x0000000000007918 */ /* 0x004fe20000000000 */
.L_x_11:
[----:B------:R-:W2:Y:S01]  /*0920*/  SHFL.IDX PT, R2, R68, RZ, 0x1f ;  /* 0x00001fff44027589 */ /* 0x000ea200000e0000 */
[----:B------:R-:W-:Y:S01]  /*0930*/  NOP ;  /* 0x0000000000007918 */ /* 0x000fe20000000000 */
[----:B--2---:R-:W-:-:S13]  /*0940*/  ISETP.NE.AND P0, PT, R2, 0x4, PT ;  /* 0x000000040200780c */ /* 0x004fda0003f05270 */
[----:B------:R-:W-:Y:S05]  /*0950*/  @P0 BRA `(.L_x_12) ;  /* 0x00000000004c0947 */ /* 0x000fea0003800000 */
[----:B-1----:R-:W1:Y:S01]  /*0960*/  S2UR UR5, SR_CgaCtaId ;  /* 0x00000000000579c3 */ /* 0x002e620000008800 */
[----:B------:R-:W-:Y:S01]  /*0970*/  UMOV UR9, 0x100 ;  /* 0x0000010000097882 */ /* 0x000fe20000000000 */
[----:B------:R-:W-:Y:S01]  /*0980*/  UMOV UR7, 0x400 ;  /* 0x0000040000077882 */ /* 0x000fe20000000000 */
[----:B------:R-:W-:Y:S01]  /*0990*/  USEL UR9, UR9, 0xe0, UP2 ;  /* 0x000000e009097887 */ /* 0x000fe20009000000 */
[----:B------:R-:W-:Y:S01]  /*09a0*/  UMOV UR4, 0x1 ;  /* 0x0000000100047882 */ /* 0x000fe20000000000 */
[----:B------:R-:W-:Y:S01]  /*09b0*/  ELECT P0, URZ, PT ;  /* 0x0000000000ff782f */ /* 0x000fe20003800000 */
[----:B------:R-:W-:-:S04]  /*09c0*/  UIADD3 UR10, UPT, UPT, -UR4, 0x100000, URZ ;  /* 0x00100000040a7890 */ /* 0x000fc8000fffe1ff */
[----:B------:R-:W-:Y:S02]  /*09d0*/  USHF.L.U32 UR11, UR10, 0xb, URZ ;  /* 0x0000000b0a0b7899 */ /* 0x000fe400080006ff */
[----:B------:R-:W-:Y:S02]  /*09e0*/  USHF.L.U32 UR10, UR10, 0x1, URZ ;  /* 0x000000010a0a7899 */ /* 0x000fe400080006ff */
[----:B------:R-:W-:-:S04]  /*09f0*/  UIADD3 UR12, UPT, UPT, -UR9, 0x100000, URZ ;  /* 0x00100000090c7890 */ /* 0x000fc8000fffe1ff */
[----:B------:R-:W-:Y:S02]  /*0a00*/  USHF.L.U32 UR13, UR12, 0xb, URZ ;  /* 0x0000000b0c0d7899 */ /* 0x000fe400080006ff */
[----:B------:R-:W-:Y:S02]  /*0a10*/  USHF.L.U32 UR12, UR12, 0x1, URZ ;  /* 0x000000010c0c7899 */ /* 0x000fe400080006ff */
[----:B-1----:R-:W-:Y:S01]  /*0a20*/  ULEA UR5, UR5, UR7, 0x18 ;  /* 0x0000000705057291 */ /* 0x002fe2000f8ec0ff */
[----:B------:R-:W1:Y:S11]  /*0a30*/  FENCE.VIEW.ASYNC.S ;  /* 0x00000000000073c6 */ /* 0x000e760000000000 */
[----:B-1----:R2:W1:Y:S01]  /*0a40*/  SYNCS.EXCH.64 URZ, [UR5+0xb0], UR10 ;  /* 0x0000b00a05ff75b2 */ /* 0x0024620008000100 */
[----:B------:R2:W1:Y:S01]  /*0a50*/  SYNCS.EXCH.64 URZ, [UR5+0xc0], UR12 ;  /* 0x0000c00c05ff75b2 */ /* 0x0004620008000100 */
[----:B------:R2:W1:Y:S01]  /*0a60*/  SYNCS.EXCH.64 URZ, [UR5+0xb8], UR10 ;  /* 0x0000b80a05ff75b2 */ /* 0x0004620008000100 */
[----:B------:R2:W1:Y:S02]  /*0a70*/  SYNCS.EXCH.64 URZ, [UR5+0xc8], UR12 ;  /* 0x0000c80c05ff75b2 */ /* 0x0004640008000100 */
[----:B--2---:R-:W-:Y:S01]  /*0a80*/  NOP ;  /* 0x0000000000007918 */ /* 0x004fe20000000000 */
.L_x_12:
        /* <DEDUP_REMOVED lines=26> */
.L_x_13:
        /* <DEDUP_REMOVED lines=18> */
.L_x_14:
[----:B-1----:R-:W1:Y:S01]  /*0d50*/  S2UR UR5, SR_CTAID.X ;  /* 0x00000000000579c3 */ /* 0x002e620000002500 */
[----:B------:R-:W-:-:S05]  /*0d60*/  CS2R.32 R63, SR_CgaSize ;  /* 0x00000000003f7805 */ /* 0x000fca0000008a00 */
[----:B------:R-:W-:-:S05]  /*0d70*/  IMAD R63, R63, -0xa0, RZ ;  /* 0xffffff603f3f7824 */ /* 0x000fca00078e02ff */
[----:B------:R-:W-:-:S14]  /*0d80*/  R2UR UR9, R63 ;  /* 0x000000003f0972ca */ /* 0x000fdc00000e0000 */
[----:B------:R-:W2:Y:S01]  /*0d90*/  LDCU UR9, c[0x0][UR9+0x2b0] ;  /* 0x00005600090977ac */ /* 0x000ea20008000800 */
[----:B------:R-:W-:Y:S01]  /*0da0*/  NOP ;  /* 0x0000000000007918 */ /* 0x000fe20000000000 */
[----:B------:R-:W-:-:S05]  /*0db0*/  CS2R.32 R63, SR_CgaSize ;  /* 0x00000000003f7805 */ /* 0x000fca0000008a00 */
[----:B------:R-:W-:-:S05]  /*0dc0*/  IMAD R63, R63, -0xa0, RZ ;  /* 0xffffff603f3f7824 */ /* 0x000fca00078e02ff */
[----:B------:R-:W-:-:S14]  /*0dd0*/  R2UR UR7, R63 ;  /* 0x000000003f0772ca */ /* 0x000fdc00000e0000 */
[----:B------:R-:W3:Y:S01]  /*0de0*/  LDCU UR7, c[0x0][UR7+0x2b4] ;  /* 0x00005680070777ac */ /* 0x000ee20008000800 */
[----:B------:R-:W4:Y:S08]  /*0df0*/  S2UR UR4, SR_CTAID.Y ;  /* 0x00000000000479c3 */ /* 0x000f300000002600 */
[----:B------:R-:W3:Y:S01]  /*0e00*/  LDC R10, c[0x0][0xb24] ;  /* 0x0002c900ff0a7b82 */ /* 0x000ee20000000800 */
[----:B-1----:R-:W-:-:S02]  /*0e10*/  I2FP.F32.U32 R63, UR5 ;  /* 0x00000005003f7c45 */ /* 0x002fc40008201000 */
[----:B------:R-:W-:-:S05]  /*0e20*/  CS2R.32 R3, SR_CgaSize ;  /* 0x0000000000037805 */ /* 0x000fca0000008a00 */
[----:B------:R-:W-:-:S06]  /*0e30*/  IMAD R3, R3, -0xa0, RZ ;  /* 0xffffff6003037824 */ /* 0x000fcc00078e02ff */
[----:B------:R-:W1:Y:S01]  /*0e40*/  LDC R3, c[0x0][R3+0x2a0] ;  /* 0x0000a80003037b82 */ /* 0x000e620000000800 */
[----:B------:R-:W-:Y:S01]  /*0e50*/  MOV R15, UR5 ;  /* 0x00000005000f7c02 */ /* 0x000fe20008000f00 */
[----:B--2---:R-:W-:Y:S01]  /*0e60*/  FMUL R63, R63, UR9 ;  /* 0x000000093f3f7c20 */ /* 0x004fe20008400000 */
[----:B----4-:R-:W-:Y:S02]  /*0e70*/  I2FP.F32.U32 R62, UR4 ;  /* 0x00000004003e7c45 */ /* 0x010fe40008201000 */
[----:B------:R-:W-:-:S05]  /*0e80*/  CS2R.32 R2, SR_CgaSize ;  /* 0x0000000000027805 */ /* 0x000fca0000008a00 */
[----:B------:R-:W-:-:S06]  /*0e90*/  IMAD R2, R2, -0xa0, RZ ;  /* 0xffffff6002027824 */ /* 0x000fcc00078e02ff */
[----:B------:R-:W2:Y:S01]  /*0ea0*/  LDC R2, c[0x0][R2+0x2a4] ;  /* 0x0000a90002027b82 */ /* 0x000ea20000000800 */
[----:B------:R-:W-:Y:S01]  /*0eb0*/  MOV R14, UR4 ;  /* 0x00000004000e7c02 */ /* 0x000fe20008000f00 */
[----:B------:R-:W4:Y:S01]  /*0ec0*/  F2I.U32.TRUNC.NTZ R63, R63 ;  /* 0x0000003f003f7305 */ /* 0x000f22000020f000 */
[----:B---3--:R-:W-:-:S05]  /*0ed0*/  FMUL R62, R62, UR7 ;  /* 0x000000073e3e7c20 */ /* 0x008fca0008400000 */
[----:B------:R-:W-:Y:S01]  /*0ee0*/  BAR.SYNC.DEFER_BLOCKING 0x0 ;  /* 0x0000000000007b1d */ /* 0x000fe20000010000 */
[----:B------:R-:W-:-:S05]  /*0ef0*/  ISETP.GE.AND P0, PT, R10, 0x1, PT ;  /* 0x000000010a00780c */ /* 0x000fca0003f06270 */
[----:B------:R-:W3:Y:S02]  /*0f00*/  F2I.U32.TRUNC.NTZ R62, R62 ;  /* 0x0000003e003e7305 */ /* 0x000ee4000020f000 */
[----:B------:R-:W2:Y:S01]  /*0f10*/  S2UR UR44, SR_CTAID.Z ;  /* 0x00000000002c79c3 */ /* 0x000ea20000002700 */
[----:B----4-:R-:W-:-:S05]  /*0f20*/  IADD3 R63, PT, PT, -R63, RZ, RZ ;  /* 0x000000ff3f3f7210 */ /* 0x010fca0007ffe1ff */
[----:B-1----:R-:W-:Y:S01]  /*0f30*/  IMAD R63, R3, R63, UR5 ;  /* 0x00000005033f7e24 */ /* 0x002fe2000f8e023f */
[----:B---3--:R-:W-:-:S05]  /*0f40*/  IADD3 R62, PT, PT, -R62, RZ, RZ ;  /* 0x000000ff3e3e7210 */ /* 0x008fca0007ffe1ff */
[----:B--2---:R-:W-:Y:S01]  /*0f50*/  IMAD R62, R2, R62, UR4 ;  /* 0x00000004023e7e24 */ /* 0x004fe2000f8e023e */
[----:B------:R-:W-:Y:S06]  /*0f60*/  @!P0 BRA `(.L_x_15) ;  /* 0x0000000000b88947 */ /* 0x000fec0003800000 */
[----:B------:R-:W1:Y:S01]  /*0f70*/  LDC.64 R4, c[0x0][0xb18] ;  /* 0x0002c600ff047b82 */ /* 0x000e620000000a00 */
[----:B------:R-:W-:-:S07]  /*0f80*/  ISETP.NE.AND P0, PT, R10, 0x1, PT ;  /* 0x000000010a00780c */ /* 0x000fce0003f05270 */
[----:B------:R-:W2:Y:S08]  /*0f90*/  LDC R9, c[0x0][0xb0c] ;  /* 0x0002c300ff097b82 */ /* 0x000eb00000000800 */
[----:B------:R-:W3:Y:S08]  /*0fa0*/  LDC R12, c[0x0][0x370] ;  /* 0x0000dc00ff0c7b82 */ /* 0x000ef00000000800 */
[----:B------:R-:W4:Y:S01]  /*0fb0*/  LDC R11, c[0x0][0x374] ;  /* 0x0000dd00ff0b7b82 */ /* 0x000f220000000800 */
[----:B-1----:R-:W-:-:S07]  /*0fc0*/  ISETP.NE.AND P1, PT, R4, 0x1, PT ;  /* 0x000000010400780c */ /* 0x002fce0003f25270 */
[----:B------:R-:W3:Y:S01]  /*0fd0*/  LDC.64 R6, c[0x0][0xb10] ;  /* 0x0002c400ff067b82 */ /* 0x000ee20000000a00 */
[----:B--2---:R-:W-:-:S07]  /*0fe0*/  ISETP.NE.AND P2, PT, R9, 0x1, PT ;  /* 0x000000010900780c */ /* 0x004fce0003f45270 */
[----:B------:R-:W1:Y:S08]  /*0ff0*/  LDC R8, c[0x0][0xb20] ;  /* 0x0002c800ff087b82 */ /* 0x000e700000000800 */
[----:B------:R-:W2:Y:S01]  /*1000*/  LDC.64 R2, c[0x0][0xb28] ;  /* 0x0002ca00ff027b82 */ /* 0x000ea20000000a00 */
[----:B----4-:R-:W-:-:S04]  /*1010*/  IMAD.HI.U32 R13, R11, R5, RZ ;  /* 0x000000050b0d7227 */ /* 0x010fc800078e00ff */
[----:B------:R-:W-:-:S04]  /*1020*/  IMAD.HI.U32 R5, R14, R5, RZ ;  /* 0x000000050e057227 */ /* 0x000fc800078e00ff */
[----:B---3--:R-:W-:-:S05]  /*1030*/  IMAD.HI.U32 R16, R12, R6, RZ ;  /* 0x000000060c107227 */ /* 0x008fca00078e00ff */
[-C--:B------:R-:W-:Y:S01]  /*1040*/  @P2 SHF.R.U32.HI R12, RZ, R7.reuse, R16 ;  /* 0x00000007ff0c2219 */ /* 0x080fe20000011610 */
[----:B------:R-:W-:Y:S01]  /*1050*/  IMAD.HI.U32 R16, R15, R6, RZ ;  /* 0x000000060f107227 */ /* 0x000fe200078e00ff */
[-C--:B-1----:R-:W-:Y:S02]  /*1060*/  @P1 SHF.R.U32.HI R11, RZ, R8.reuse, R13 ;  /* 0x00000008ff0b1219 */ /* 0x082fe4000001160d */
[----:B------:R-:W-:Y:S02]  /*1070*/  SHF.R.U32.HI R5, RZ, R8, R5 ;  /* 0x00000008ff057219 */ /* 0x000fe40000011605 */
[----:B------:R-:W-:Y:S02]  /*1080*/  SHF.R.U32.HI R16, RZ, R7, R16 ;  /* 0x00000007ff107219 */ /* 0x000fe40000011610 */
[----:B------:R-:W-:Y:S01]  /*1090*/  SEL R5, R14, R5, !P1 ;  /* 0x000000050e057207 */ /* 0x000fe20004800000 */
[----:B--2---:R-:W-:Y:S01]  /*10a0*/  IMAD.HI.U32 R13, R11, R2, RZ ;  /* 0x000000020b0d7227 */ /* 0x004fe200078e00ff */
[----:B------:R-:W-:-:S03]  /*10b0*/  SEL R16, R15, R16, !P2 ;  /* 0x000000100f107207 */ /* 0x000fc60005000000 */
[----:B------:R-:W-:Y:S01]  /*10c0*/  IMAD.HI.U32 R6, R12, R2, RZ ;  /* 0x000000020c067227 */ /* 0x000fe200078e00ff */
[----:B------:R-:W-:-:S04]  /*10d0*/  @P0 SHF.R.U32.HI R11, RZ, R3, R13 ;  /* 0x00000003ff0b0219 */ /* 0x000fc8000001160d */
[----:B------:R-:W-:Y:S01]  /*10e0*/  @P0 SHF.R.U32.HI R12, RZ, R3, R6 ;  /* 0x00000003ff0c0219 */ /* 0x000fe20000011606 */
[----:B------:R-:W-:-:S04]  /*10f0*/  IMAD R11, R11, R10, RZ ;  /* 0x0000000a0b0b7224 */ /* 0x000fc800078e02ff */
[----:B------:R-:W-:Y:S01]  /*1100*/  IMAD R6, R12, R10, RZ ;  /* 0x0000000a0c067224 */ /* 0x000fe200078e02ff */
[----:B------:R-:W-:-:S04]  /*1110*/  ISETP.GE.AND P1, PT, R5, R11, PT ;  /* 0x0000000b0500720c */ /* 0x000fc80003f26270 */
[----:B------:R-:W-:Y:S01]  /*1120*/  ISETP.GE.OR P1, PT, R16, R6, P1 ;  /* 0x000000061000720c */ /* 0x000fe20000f26670 */
[----:B------:R-:W-:-:S05]  /*1130*/  IMAD.HI.U32 R6, R5, R2, RZ ;  /* 0x0000000205067227 */ /* 0x000fca00078e00ff */
[----:B------:R-:W-:-:S04]  /*1140*/  SHF.R.U32.HI R6, RZ, R3, R6 ;  /* 0x00000003ff067219 */ /* 0x000fc80000011606 */
[----:B------:R-:W-:-:S03]  /*1150*/  SEL R6, R5, R6, !P0 ;  /* 0x0000000605067207 */ /* 0x000fc60004000000 */
[----:B------:R-:W-:Y:S01]  /*1160*/  @!P1 IMAD.HI.U32 R7, R16, R2, RZ ;  /* 0x0000000210079227 */ /* 0x000fe200078e00ff */
[----:B------:R-:W-:-:S04]  /*1170*/  IADD3 R2, PT, PT, -R6, RZ, RZ ;  /* 0x000000ff06027210 */ /* 0x000fc80007ffe1ff */
[----:B------:R-:W-:Y:S01]  /*1180*/  @!P1 SHF.R.U32.HI R3, RZ, R3, R7 ;  /* 0x00000003ff039219 */ /* 0x000fe20000011607 */
[----:B------:R-:W-:Y:S01]  /*1190*/  IMAD R2, R10, R2, R5 ;  /* 0x000000020a027224 */ /* 0x000fe200078e0205 */
[----:B------:R-:W-:Y:S02]  /*11a0*/  IADD3 R7, PT, PT, -R5, RZ, RZ ;  /* 0x000000ff05077210 */ /* 0x000fe40007ffe1ff */
[----:B------:R-:W-:-:S03]  /*11b0*/  @!P1 SEL R3, R16, R3, !P0 ;  /* 0x0000000310039207 */ /* 0x000fc60004000000 */
[----:B------:R-:W-:Y:S02]  /*11c0*/  IMAD R7, R4, R7, R14 ;  /* 0x0000000704077224 */ /* 0x000fe400078e020e */
[--C-:B------:R-:W-:Y:S02]  /*11d0*/  @!P1 IMAD.IADD R6, R6, 0x1, -R3.reuse ;  /* 0x0000000106069824 */ /* 0x100fe400078e0a03 */
[----:B------:R-:W-:Y:S01]  /*11e0*/  @!P1 IMAD R3, R2, R12, R3 ;  /* 0x0000000c02039224 */ /* 0x000fe200078e0203 */
[----:B------:R-:W-:Y:S01]  /*11f0*/  IADD3 R2, PT, PT, -R16, RZ, RZ ;  /* 0x000000ff10027210 */ /* 0x000fe20007ffe1ff */
[----:B------:R-:W-:Y:S02]  /*1200*/  @!P1 IMAD R5, R6, R10, R16 ;  /* 0x0000000a06059224 */ /* 0x000fe400078e0210 */
[----:B------:R-:W-:Y:S02]  /*1210*/  @!P1 IMAD.MOV.U32 R16, RZ, RZ, R3 ;  /* 0x000000ffff109224 */ /* 0x000fe400078e0003 */
[----:B------:R-:W-:-:S02]  /*1220*/  IMAD R2, R9, R2, R15 ;  /* 0x0000000209027224 */ /* 0x000fc400078e020f */
[----:B------:R-:W-:Y:S02]  /*1230*/  IMAD R14, R5, R4, R7 ;  /* 0x00000004050e7224 */ /* 0x000fe400078e0207 */
[----:B------:R-:W-:Y:S02]  /*1240*/  IMAD R15, R16, R9, R2 ;  /* 0x00000009100f7224 */ /* 0x000fe400078e0202 */
.L_x_15:
[----:B------:R-:W1:Y:S01]  /*1250*/  LDCU UR4, c[0x0][0xb30] ;  /* 0x00016600ff0477ac */ /* 0x000e620008000800 */
[----:B------:R-:W2:Y:S08]  /*1260*/  S2UR UR37, SR_CgaCtaId ;  /* 0x00000000002579c3 */ /* 0x000eb00000008800 */
[----:B------:R-:W3:Y:S01]  /*1270*/  LDC R26, c[0x0][0xb24] ;  /* 0x0002c900ff1a7b82 */ /* 0x000ee20000000800 */
[----:B-1----:R-:W-:-:S09]  /*1280*/  UISETP.NE.AND UP1, UPT, UR4, 0x1, UPT ;  /* 0x000000010400788c */ /* 0x002fd2000bf25270 */
[----:B--2---:R-:W-:Y:S05]  /*1290*/  BRA.U UP1, `(.L_x_16) ;  /* 0x0000000101407547 */ /* 0x004fea000b800000 */
[----:B------:R-:W1:Y:S08]  /*12a0*/  LDC.64 R4, c[0x0][0xb10] ;  /* 0x0002c400ff047b82 */ /* 0x000e700000000a00 */
[----:B------:R-:W2:Y:S08]  /*12b0*/  LDC.64 R2, c[0x0][0xb18] ;  /* 0x0002c600ff027b82 */ /* 0x000eb00000000a00 */
[----:B------:R-:W4:Y:S08]  /*12c0*/  LDC R6, c[0x0][0xb20] ;  /* 0x0002c800ff067b82 */ /* 0x000f300000000800 */
[----:B------:R-:W3:Y:S01]  /*12d0*/  LDC R7, c[0x0][0xb0c] ;  /* 0x0002c300ff077b82 */ /* 0x000ee20000000800 */
[----:B-1----:R-:W-:-:S05]  /*12e0*/  IMAD.HI.U32 R4, R15, R4, RZ ;  /* 0x000000040f047227 */ /* 0x002fca00078e00ff */
[----:B------:R-:W-:Y:S01]  /*12f0*/  SHF.R.U32.HI R4, RZ, R5, R4 ;  /* 0x00000005ff047219 */ /* 0x000fe20000011604 */
[----:B--2---:R-:W-:Y:S01]  /*1300*/  IMAD.HI.U32 R3, R14, R3, RZ ;  /* 0x000000030e037227 */ /* 0x004fe200078e00ff */
[----:B------:R-:W-:-:S04]  /*1310*/  ISETP.NE.AND P0, PT, R2, 0x1, PT ;  /* 0x000000010200780c */ /* 0x000fc80003f05270 */
[----:B----4-:R-:W-:-:S04]  /*1320*/  SHF.R.U32.HI R3, RZ, R6, R3 ;  /* 0x00000006ff037219 */ /* 0x010fc80000011603 */
[----:B------:R-:W-:Y:S02]  /*1330*/  SEL R3, R14, R3, !P0 ;  /* 0x000000030e037207 */ /* 0x000fe40004000000 */
[----:B---3--:R-:W-:-:S04]  /*1340*/  ISETP.NE.AND P1, PT, R7, 0x1, PT ;  /* 0x000000010700780c */ /* 0x008fc80003f25270 */
[----:B------:R-:W-:-:S05]  /*1350*/  SEL R4, R15, R4, !P1 ;  /* 0x000000040f047207 */ /* 0x000fca0004800000 */
[----:B------:R-:W-:Y:S02]  /*1360*/  IMAD.IADD R5, R3, 0x1, -R4 ;  /* 0x0000000103057824 */ /* 0x000fe400078e0a04 */
[----:B------:R-:W-:Y:S02]  /*1370*/  IMAD.IADD R3, R4, 0x1, -R3 ;  /* 0x0000000104037824 */ /* 0x000fe400078e0a03 */
[----:B------:R-:W-:Y:S02]  /*1380*/  IMAD R15, R5, R7, R15 ;  /* 0x00000007050f7224 */ /* 0x000fe400078e020f */
[----:B------:R-:W-:-:S07]  /*1390*/  IMAD R14, R3, R2, R14 ;  /* 0x00000002030e7224 */ /* 0x000fce00078e020e */
.L_x_16:
[----:B------:R-:W-:Y:S01]  /*13a0*/  BAR.SYNC.DEFER_BLOCKING 0x0 ;  /* 0x0000000000007b1d */ /* 0x000fe20000010000 */
[----:B------:R-:W-:Y:S01]  /*13b0*/  UISETP.NE.AND UP1, UPT, UR8, 0x2, UPT ;  /* 0x000000020800788c */ /* 0x000fe2000bf25270 */
[----:B------:R-:W-:Y:S02]  /*13c0*/  ISETP.NE.OR P5, PT, R0, 0x2, !P5 ;  /* 0x000000020000780c */ /* 0x000fe40006fa5670 */
[----:B------:R-:W-:-:S06]  /*13d0*/  LOP3.LUT R2, R76, 0x1f, RZ, 0xc0, !PT ;  /* 0x0000001f4c027812 */ /* 0x000fcc00078ec0ff */
[----:B------:R-:W-:Y:S05]  /*13e0*/  BRA.U UP1, `(.L_x_17) ;  /* 0x0000001501247547 */ /* 0x000fea000b800000 */
[----:B------:R-:W1:Y:S01]  /*13f0*/  LDCU UR13, c[0x0][0x38c] ;  /* 0x00007180ff0d77ac */ /* 0x000e620008000800 */
[----:B------:R-:W2:Y:S01]  /*1400*/  LDC R8, c[0x0][0x370] ;  /* 0x0000dc00ff087b82 */ /* 0x000ea20000000800 */
[----:B------:R-:W-:Y:S01]  /*1410*/  PLOP3.LUT P1, PT, PT, PT, UP2, 0x80, 0x8 ;  /* 0x000000000008781c */ /* 0x000fe20003f2f028 */
[----:B------:R-:W-:Y:S01]  /*1420*/  IMAD.MOV.U32 R17, RZ, RZ, 0x1 ;  /* 0x00000001ff117424 */ /* 0x000fe200078e00ff */
[----:B------:R-:W-:Y:S01]  /*1430*/  ISETP.EQ.OR P4, PT, R2, RZ, P5 ;  /* 0x000000ff0200720c */ /* 0x000fe20002f82670 */
[----:B------:R-:W-:Y:S01]  /*1440*/  IMAD.MOV.U32 R16, RZ, RZ, RZ ;  /* 0x000000ffff107224 */ /* 0x000fe200078e00ff */
[----:B------:R-:W-:Y:S02]  /*1450*/  PLOP3.LUT P1, PT, P1, PT, PT, 0x8, 0x80 ;  /* 0x000000000080781c */ /* 0x000fe40000f2e170 */
[----:B------:R-:W-:Y:S01]  /*1460*/  CS2R R12, SRZ ;  /* 0x00000000000c7805 */ /* 0x000fe2000001ff00 */
[----:B------:R-:W-:Y:S01]  /*1470*/  IMAD.MOV.U32 R11, RZ, RZ, 0x1 ;  /* 0x00000001ff0b7424 */ /* 0x000fe200078e00ff */
[----:B------:R-:W4:Y:S01]  /*1480*/  LDC R0, c[0x0][0x374] ;  /* 0x0000dd00ff007b82 */ /* 0x000f220000000800 */
[----:B------:R-:W2:Y:S01]  /*1490*/  LDCU.64 UR22, c[0x0][0x348] ;  /* 0x00006900ff1677ac */ /* 0x000ea20008000a00 */
[----:B------:R-:W-:Y:S01]  /*14a0*/  UMOV UR6, URZ ;  /* 0x000000ff00067c82 */ /* 0x000fe20008000000 */
[----:B-1----:R-:W-:-:S04]  /*14b0*/  UIADD3 UR5, UPT, UPT, UR13, 0x1f, URZ ;  /* 0x0000001f0d057890 */ /* 0x002fc8000fffe0ff */
[----:B------:R-:W-:-:S04]  /*14c0*/  USHF.R.S32.HI UR4, URZ, 0x1f, UR5 ;  /* 0x0000001fff047899 */ /* 0x000fc80008011405 */
[----:B------:R-:W-:-:S04]  /*14d0*/  ULEA.HI UR4, UR4, UR5, URZ, 0x5 ;  /* 0x0000000504047291 */ /* 0x000fc8000f8f28ff */
[----:B------:R-:W-:Y:S02]  /*14e0*/  USHF.R.S32.HI UR15, URZ, 0x5, UR4 ;  /* 0x00000005ff0f7899 */ /* 0x000fe40008011404 */
[----:B------:R-:W-:Y:S02]  /*14f0*/  UIADD3 UR4, UPT, UPT, UR13, -0x1, URZ ;  /* 0xffffffff0d047890 */ /* 0x000fe4000fffe0ff */
[----:B------:R-:W-:Y:S02]  /*1500*/  UISETP.LT.U32.AND UP0, UPT, UR15, 0x6, UPT ;  /* 0x000000060f00788c */ /* 0x000fe4000bf01070 */
[----:B------:R-:W-:Y:S02]  /*1510*/  UISETP.GE.U32.AND UP1, UPT, UR4, -0x3f, UPT ;  /* 0xffffffc10400788c */ /* 0x000fe4000bf26070 */
[----:B------:R-:W-:Y:S02]  /*1520*/  USEL UR14, UR15, 0x6, UP0 ;  /* 0x000000060f0e7887 */ /* 0x000fe40008000000 */
[----:B------:R-:W-:-:S02]  /*1530*/  UIADD3 UR13, UPT, UPT, UR13, 0x3e, URZ ;  /* 0x0000003e0d0d7890 */ /* 0x000fc4000fffe0ff */
[----:B------:R-:W-:Y:S02]  /*1540*/  UIADD3 UR5, UPT, UPT, UR14, -0x1, URZ ;  /* 0xffffffff0e057890 */ /* 0x000fe4000fffe0ff */
[----:B------:R-:W-:-:S03]  /*1550*/  UIADD3 UR7, UPT, UPT, UR15, -UR14, URZ ;  /* 0x8000000e0f077290 */ /* 0x000fc6000fffe0ff */
[----:B------:R-:W-:-:S04]  /*1560*/  @UP1 UIADD3 UR5, UPT, UPT, UR14, URZ, URZ ;  /* 0x000000ff0e051290 */ /* 0x000fc8000fffe0ff */
[----:B--2---:R-:W-:-:S12]  /*1570*/  UIADD3 UR5, UPT, UPT, UR5, 0x1, URZ ;  /* 0x0000000105057890 */ /* 0x004fd8000fffe0ff */
.L_x_35:
[----:B------:R-:W-:Y:S01]  /*1580*/  UISETP.NE.AND UP0, UPT, UR37, URZ, UPT ;  /* 0x000000ff2500728c */ /* 0x000fe2000bf05270 */
[----:B------:R-:W1:Y:S08]  /*1590*/  S2UR UR37, SR_CgaCtaId ;  /* 0x00000000002579c3 */ /* 0x000e700000008800 */
[----:B------:R-:W-:Y:S05]  /*15a0*/  BRA.U UP0, `(.L_x_18) ;  /* 0x0000000100347547 */ /* 0x000fea000b800000 */
[----:B------:R-:W2:Y:S01]  /*15b0*/  S2R R2, SR_CgaCtaId ;  /* 0x0000000000027919 */ /* 0x000ea20000008800 */
[----:B------:R-:W-:-:S04]  /*15c0*/  MOV R3, 0x400 ;  /* 0x0000040000037802 */ /* 0x000fc80000000f00 */
[----:B--2---:R-:W-:Y:S02]  /*15d0*/  LEA R2, R2, R3, 0x18 ;  /* 0x0000000302027211 */ /* 0x004fe400078ec0ff */
[----:B------:R-:W-:-:S03]  /*15e0*/  SHF.L.U32 R3, R11, 0x1f, RZ ;  /* 0x0000001f0b037819 */ /* 0x000fc600000006ff */
[----:B------:R-:W-:-:S04]  /*15f0*/  IMAD R2, R12, 0x8, R2 ;  /* 0x000000080c027824 */ /* 0x000fc800078e0202 */
[----:B------:R-:W2:Y:S02]  /*1600*/  SYNCS.PHASECHK.TRANS64.TRYWAIT P0, [R2+URZ+0x120], R3 ;  /* 0x00012003020075a7 */ /* 0x000ea400080011ff */
[----:B--2---:R-:W-:Y:S05]  /*1610*/  @!P0 BRA `(.L_x_19) ;  /* 0x0000008800888947 */ /* 0x004fea0003800000 */
.L_x_169:
[----:B------:R-:W-:Y:S01]  /*1620*/  VIADD R12, R12, 0x1 ;  /* 0x000000010c0c7836 */ /* 0x000fe20000000000 */
[----:B------:R2:W-:Y:S04]  /*1630*/  SYNCS.ARRIVE.TRANS64.A1T0 RZ, [R2+URZ+0x110], RZ ;  /* 0x000110ff02ff79a7 */ /* 0x0005e800081000ff */
[----:B------:R-:W-:-:S04]  /*1640*/  ISETP.NE.AND P0, PT, R12, 0x2, PT ;  /* 0x000000020c00780c */ /* 0x000fc80003f05270 */
[----:B------:R-:W-:Y:S02]  /*1650*/  SEL R12, R12, RZ, P0 ;  /* 0x000000ff0c0c7207 */ /* 0x000fe40000000000 */
[----:B--2---:R-:W-:-:S04]  /*1660*/  SEL R2, RZ, 0x1, P0 ;  /* 0x00000001ff027807 */ /* 0x004fc80000000000 */
[----:B------:R-:W-:-:S07]  /*1670*/  LOP3.LUT R11, R11, R2, RZ, 0x3c, !PT ;  /* 0x000000020b0b7212 */ /* 0x000fce00078e3cff */
.L_x_18:
[----:B------:R-:W-:Y:S01]  /*1680*/  UMOV UR4, 0x400 ;  /* 0x0000040000047882 */ /* 0x000fe20000000000 */
[----:B------:R-:W-:Y:S01]  /*1690*/  SHF.L.U32 R2, R17, 0x1f, RZ ;  /* 0x0000001f11027819 */ /* 0x000fe200000006ff */
[----:B-1----:R-:W-:Y:S01]  /*16a0*/  ULEA UR4, UR37, UR4, 0x18 ;  /* 0x0000000425047291 */ /* 0x002fe2000f8ec0ff */
[----:B------:R-:W-:Y:S01]  /*16b0*/  R2UR UR43, R15 ;  /* 0x000000000f2b72ca */ /* 0x000fe200000e0000 */
[----:B------:R-:W-:Y:S01]  /*16c0*/  UISETP.GE.U32.AND UP0, UPT, UR13, 0x3f, UPT ;  /* 0x0000003f0d00788c */ /* 0x000fe2000bf06070 */
[----:B------:R-:W-:Y:S01]  /*16d0*/  R2UR UR34, R14 ;  /* 0x000000000e2272ca */ /* 0x000fe200000e0000 */
[----:B------:R-:W-:Y:S01]  /*16e0*/  ULEA UR8, UR6, UR4, 0x3 ;  /* 0x0000000406087291 */ /* 0x000fe2000f8e18ff */
[----:B------:R-:W-:-:S08]  /*16f0*/  UMOV UR21, URZ ;  /* 0x000000ff00157c82 */ /* 0x000fd00008000000 */
[----:B------:R1:W2:Y:S01]  /*1700*/  SYNCS.PHASECHK.TRANS64.TRYWAIT P0, [UR8+0x30], R2 ;  /* 0x00003002ff0075a7 */ /* 0x0002a20008001108 */
[----:B------:R-:W-:Y:S02]  /*1710*/  USHF.L.U32 UR43, UR43, 0x7, URZ ;  /* 0x000000072b2b7899 */ /* 0x000fe400080006ff */
[----:B------:R-:W-:Y:S01]  /*1720*/  USHF.L.U32 UR34, UR34, 0x7, URZ ;  /* 0x0000000722227899 */ /* 0x000fe200080006ff */
[----:B------:R-:W-:Y:S11]  /*1730*/  BRA.U !UP0, `(.L_x_20) ;  /* 0x0000000108ec7547 */ /* 0x000ff6000b800000 */
[----:B------:R-:W-:Y:S02]  /*1740*/  UIADD3 UR26, UPT, UPT, UR34, 0x20, URZ ;  /* 0x00000020221a7890 */ /* 0x000fe4000fffe0ff */
[----:B------:R-:W-:Y:S02]  /*1750*/  UIADD3 UR18, UPT, UPT, UR34, 0x40, URZ ;  /* 0x0000004022127890 */ /* 0x000fe4000fffe0ff */
[----:B------:R-:W-:Y:S01]  /*1760*/  UIADD3 UR10, UPT, UPT, UR34, 0x60, URZ ;  /* 0x00000060220a7890 */ /* 0x000fe2000fffe0ff */
[----:B------:R-:W-:Y:S01]  /*1770*/  UMOV UR29, URZ ;  /* 0x000000ff001d7c82 */ /* 0x000fe20008000000 */
[----:B------:R-:W-:-:S10]  /*1780*/  UMOV UR45, UR6 ;  /* 0x00000006002d7c82 */ /* 0x000fd40008000000 */
.L_x_25:
[----:B-1----:R-:W-:Y:S01]  /*1790*/  ULEA UR41, UR45, UR4, 0x3 ;  /* 0x000000042d297291 */ /* 0x002fe2000f8e18ff */
[----:B--2---:R-:W-:Y:S01]  /*17a0*/  @!P5 MOV R3, 0x8000 ;  /* 0x000080000003d802 */ /* 0x004fe20000000f00 */
[----:B--2---:R-:W-:Y:S10]  /*17b0*/  @P0 BRA `(.L_x_21) ;  /* 0x00000000000c0947 */ /* 0x004ff40003800000 */
[----:B------:R-:W-:-:S04]  /*17c0*/  SHF.L.U32 R4, R17, 0x1f, RZ ;  /* 0x0000001f11047819 */ /* 0x000fc800000006ff */
[----:B------:R-:W2:Y:S02]  /*17d0*/  SYNCS.PHASECHK.TRANS64.TRYWAIT P0, [UR41+0x30], R4 ;  /* 0x00003004ff0075a7 */ /* 0x000ea40008001129 */
[----:B--2---:R-:W-:Y:S05]  /*17e0*/  @!P0 BRA `(.L_x_22) ;  /* 0x0000008800288947 */ /* 0x004fea0003800000 */
.L_x_21:
[----:B------:R2:W-:Y:S01]  /*17f0*/  @!P5 SYNCS.ARRIVE.TRANS64 RZ, [UR41], R3 ;  /* 0x00000003ffffd9a7 */ /* 0x0005e20008000029 */
[----:B------:R-:W-:Y:S04]  /*1800*/  BSSY.RECONVERGENT B0, `(.L_x_23) ;  /* 0x0000003000007945 */ /* 0x000fe80003800200 */
[----:B------:R-:W-:Y:S05]  /*1810*/  @P4 BRA `(.L_x_24) ;  /* 0x0000000000044947 */ /* 0x000fea0003800000 */
[----:B------:R-:W-:Y:S05]  /*1820*/  BPT.TRAP 0x1 ;  /* 0x000000040000795c */ /* 0x000fea0000300000 */
.L_x_24:
[----:B------:R-:W-:Y:S05]  /*1830*/  BSYNC.RECONVERGENT B0 ;  /* 0x0000000000007941 */ /* 0x000fea0003800200 */
.L_x_23:
[----:B------:R-:W-:Y:S02]  /*1840*/  UIADD3 UR6, UPT, UPT, UR45, 0x1, URZ ;  /* 0x000000012d067890 */ /* 0x000fe4000fffe0ff */
[----:B------:R-:W-:Y:S02]  /*1850*/  UIADD3 UR46, UP1, UPT, UR22, 0x80, URZ ;  /* 0x00000080162e7890 */ /* 0x000fe4000ff3e0ff */
[----:B------:R-:W-:Y:S02]  /*1860*/  UISETP.NE.AND UP0, UPT, UR6, 0x6, UPT ;  /* 0x000000060600788c */ /* 0x000fe4000bf05270 */
[----:B------:R-:W-:Y:S02]  /*1870*/  USHF.L.U32 UR42, UR29, 0x5, URZ ;  /* 0x000000051d2a7899 */ /* 0x000fe400080006ff */
[----:B------:R-:W-:Y:S02]  /*1880*/  USEL UR9, URZ, 0x1, UP0 ;  /* 0x00000001ff097887 */ /* 0x000fe40008000000 */
[----:B------:R-:W-:-:S02]  /*1890*/  USEL UR6, UR6, URZ, UP0 ;  /* 0x000000ff06067287 */ /* 0x000fc40008000000 */
[----:B------:R-:W-:Y:S02]  /*18a0*/  UIADD3 UR38, UP0, UPT, UR22, 0x180, URZ ;  /* 0x0000018016267890 */ /* 0x000fe4000ff1e0ff */
[----:B------:R-:W-:Y:S01]  /*18b0*/  ULEA UR8, UR6, UR4, 0x3 ;  /* 0x0000000406087291 */ /* 0x000fe2000f8e18ff */
[----:B------:R-:W-:Y:S01]  /*18c0*/  LOP3.LUT R17, R17, UR9, RZ, 0x3c, !PT ;  /* 0x0000000911117c12 */ /* 0x000fe2000f8e3cff */
[----:B------:R-:W-:Y:S02]  /*18d0*/  UIADD3.X UR47, UPT, UPT, URZ, UR23, URZ, UP1, !UPT ;  /* 0x00000017ff2f7290 */ /* 0x000fe40008ffe4ff */
[----:B------:R-:W-:Y:S01]  /*18e0*/  UIADD3.X UR39, UPT, UPT, URZ, UR23, URZ, UP0, !UPT ;  /* 0x00000017ff277290 */ /* 0x000fe200087fe4ff */
[----:B-1----:R-:W-:Y:S01]  /*18f0*/  SHF.L.U32 R2, R17, 0x1f, RZ ;  /* 0x0000001f11027819 */ /* 0x002fe200000006ff */
[----:B------:R-:W-:Y:S01]  /*1900*/  UMOV UR30, 0x0 ;  /* 0x00000000001e7882 */ /* 0x000fe20000000000 */
[----:B------:R-:W-:Y:S01]  /*1910*/  UMOV UR31, 0x10000000 ;  /* 0x10000000001f7882 */ /* 0x000fe20000000000 */
[----:B------:R-:W-:Y:S01]  /*1920*/  UMOV UR33, UR41 ;  /* 0x0000002900217c82 */ /* 0x000fe20008000000 */
[----:B------:R1:W1:Y:S01]  /*1930*/  SYNCS.PHASECHK.TRANS64.TRYWAIT P0, [UR8+0x30], R2 ;  /* 0x00003002ff0075a7 */ /* 0x0002620008001108 */
[----:B------:R-:W-:Y:S01]  /*1940*/  ULEA UR8, UR45, UR4, 0xe ;  /* 0x000000042d087291 */ /* 0x000fe2000f8e70ff */
[----:B------:R-:W-:Y:S01]  /*1950*/  UMOV UR36, UR44 ;  /* 0x0000002c00247c82 */ /* 0x000fe20008000000 */
[----:B------:R-:W-:-:S02]  /*1960*/  UMOV UR35, UR42 ;  /* 0x0000002a00237c82 */ /* 0x000fc40008000000 */
[----:B------:R-:W-:Y:S02]  /*1970*/  UIADD3 UR40, UPT, UPT, UR8, 0x8400, URZ ;  /* 0x0000840008287890 */ /* 0x000fe4000fffe0ff */
[----:B------:R-:W-:Y:S02]  /*1980*/  UIADD3 UR32, UPT, UPT, UR8, 0x20400, URZ ;  /* 0x0002040008207890 */ /* 0x000fe4000fffe0ff */
[----:B------:R-:W-:Y:S02]  /*1990*/  UIADD3 UR24, UPT, UPT, UR8, 0x21400, URZ ;  /* 0x0002140008187890 */ /* 0x000fe4000fffe0ff */
[----:B------:R-:W-:Y:S02]  /*19a0*/  UIADD3 UR16, UPT, UPT, UR8, 0x22400, URZ ;  /* 0x0002240008107890 */ /* 0x000fe4000fffe0ff */
[----:B------:R-:W-:Y:S01]  /*19b0*/  UIADD3 UR8, UPT, UPT, UR8, 0x23400, URZ ;  /* 0x0002340008087890 */ /* 0x000fe2000fffe0ff */
[----:B------:R1:W-:Y:S01]  /*19c0*/  UTMALDG.3D [UR40], [UR46], desc[UR30] ;  /* 0x00001e282e0075b4 */ /* 0x0003e20008011000 */
[----:B------:R-:W-:Y:S01]  /*19d0*/  UMOV UR25, UR41 ;  /* 0x0000002900197c82 */ /* 0x000fe20008000000 */
[----:B------:R-:W-:Y:S01]  /*19e0*/  UMOV UR28, UR44 ;  /* 0x0000002c001c7c82 */ /* 0x000fe20008000000 */
[----:B------:R-:W-:Y:S01]  /*19f0*/  UMOV UR27, UR42 ;  /* 0x0000002a001b7c82 */ /* 0x000fe20008000000 */
[----:B------:R-:W-:Y:S01]  /*1a00*/  UMOV UR17, UR41 ;  /* 0x0000002900117c82 */ /* 0x000fe20008000000 */
[----:B------:R-:W-:Y:S01]  /*1a10*/  UMOV UR20, UR44 ;  /* 0x0000002c00147c82 */ /* 0x000fe20008000000 */
[----:B------:R-:W-:Y:S01]  /*1a20*/  UMOV UR19, UR42 ;  /* 0x0000002a00137c82 */ /* 0x000fe20008000000 */
[----:B------:R-:W-:Y:S01]  /*1a30*/  UMOV UR12, UR44 ;  /* 0x0000002c000c7c82 */ /* 0x000fe20008000000 */
[----:B------:R1:W-:Y:S01]  /*1a40*/  UTMALDG.3D [UR32], [UR38], desc[UR30] ;  /* 0x00001e20260075b4 */ /* 0x0003e20008011000 */
[----:B------:R-:W-:Y:S01]  /*1a50*/  UMOV UR9, UR41 ;  /* 0x0000002900097c82 */ /* 0x000fe20008000000 */
[----:B------:R-:W-:Y:S01]  /*1a60*/  UMOV UR11, UR42 ;  /* 0x0000002a000b7c82 */ /* 0x000fe20008000000 */
[----:B------:R-:W-:Y:S01]  /*1a70*/  UIADD3 UR29, UPT, UPT, UR29, 0x1, URZ ;  /* 0x000000011d1d7890 */ /* 0x000fe2000fffe0ff */
[----:B------:R-:W-:Y:S01]  /*1a80*/  UMOV UR21, UR5 ;  /* 0x0000000500157c82 */ /* 0x000fe20008000000 */
[----:B------:R-:W-:-:S02]  /*1a90*/  UMOV UR45, UR6 ;  /* 0x00000006002d7c82 */ /* 0x000fc40008000000 */
[----:B------:R-:W-:Y:S01]  /*1aa0*/  UISETP.NE.AND UP0, UPT, UR29, UR5, UPT ;  /* 0x000000051d00728c */ /* 0x000fe2000bf05270 */
[----:B------:R1:W-:Y:S01]  /*1ab0*/  UTMALDG.3D [UR24], [UR38], desc[UR30] ;  /* 0x00001e18260075b4 */ /* 0x0003e20008011000 */
[----:B------:R1:W-:Y:S01]  /*1ac0*/  UTMALDG.3D [UR16], [UR38], desc[UR30] ;  /* 0x00001e10260075b4 */ /* 0x0003e20008011000 */
[----:B------:R1:W-:Y:S06]  /*1ad0*/  UTMALDG.3D [UR8], [UR38], desc[UR30] ;  /* 0x00001e08260075b4 */ /* 0x0003ec0008011000 */
[----:B------:R-:W-:Y:S05]  /*1ae0*/  BRA.U UP0, `(.L_x_25) ;  /* 0xfffffffd00287547 */ /* 0x000fea000b83ffff */
.L_x_20:
[----:B-1----:R-:W-:Y:S01]  /*1af0*/  ULEA UR8, UR6, UR4, 0x3 ;  /* 0x0000000406087291 */ /* 0x002fe2000f8e18ff */
[----:B------:R-:W-:Y:S01]  /*1b00*/  SHF.L.U32 R2, R17, 0x1f, RZ ;  /* 0x0000001f11027819 */ /* 0x000fe200000006ff */
[----:B------:R-:W-:Y:S01]  /*1b10*/  @!P1 SYNCS.ARRIVE.TRANS64.A1T0 RZ, [UR4+0xa8], RZ ;  /* 0x0000a8ffffff99a7 */ /* 0x000fe20008100004 */
[----:B------:R-:W-:-:S06]  /*1b20*/  UISETP.GT.AND UP0, UPT, UR15, UR14, UPT ;  /* 0x0000000e0f00728c */ /* 0x000fcc000bf04270 */
[----:B--2---:R1:W2:Y:S03]  /*1b30*/  SYNCS.PHASECHK.TRANS64.TRYWAIT P0, [UR8+0x30], R2 ;  /* 0x00003002ff0075a7 */ /* 0x0042a60008001108 */
[----:B------:R-:W-:Y:S05]  /*1b40*/  BRA.U !UP0, `(.L_x_26) ;  /* 0x0000000108e87547 */ /* 0x000fea000b800000 */
[----:B------:R-:W-:Y:S02]  /*1b50*/  UIADD3 UR29, UPT, UPT, UR7, UR21, URZ ;  /* 0x00000015071d7290 */ /* 0x000fe4000fffe0ff */
[----:B------:R-:W-:Y:S02]  /*1b60*/  UIADD3 UR26, UPT, UPT, UR34, 0x20, URZ ;  /* 0x00000020221a7890 */ /* 0x000fe4000fffe0ff */
[----:B------:R-:W-:Y:S02]  /*1b70*/  UIADD3 UR18, UPT, UPT, UR34, 0x40, URZ ;  /* 0x0000004022127890 */ /* 0x000fe4000fffe0ff */
[----:B------:R-:W-:Y:S01]  /*1b80*/  UIADD3 UR10, UPT, UPT, UR34, 0x60, URZ ;  /* 0x00000060220a7890 */ /* 0x000fe2000fffe0ff */
[----:B------:R-:W-:-:S11]  /*1b90*/  UMOV UR32, UR6 ;  /* 0x0000000600207c82 */ /* 0x000fd60008000000 */
.L_x_31:
[----:B------:R-:W-:Y:S01]  /*1ba0*/  ULEA UR41, UR32, UR4, 0x3 ;  /* 0x0000000420297291 */ /* 0x000fe2000f8e18ff */
[----:B--2---:R-:W-:Y:S01]  /*1bb0*/  @!P5 MOV R3, 0x8000 ;  /* 0x000080000003d802 */ /* 0x004fe20000000f00 */
[----:B-12---:R-:W-:Y:S10]  /*1bc0*/  @P0 BRA `(.L_x_27) ;  /* 0x00000000000c0947 */ /* 0x006ff40003800000 */
[----:B------:R-:W-:-:S04]  /*1bd0*/  SHF.L.U32 R4, R17, 0x1f, RZ ;  /* 0x0000001f11047819 */ /* 0x000fc800000006ff */
[----:B------:R-:W2:Y:S02]  /*1be0*/  SYNCS.PHASECHK.TRANS64.TRYWAIT P0, [UR41+0x30], R4 ;  /* 0x00003004ff0075a7 */ /* 0x000ea40008001129 */
[----:B--2---:R-:W-:Y:S05]  /*1bf0*/  @!P0 BRA `(.L_x_28) ;  /* 0x00000084003c8947 */ /* 0x004fea0003800000 */
.L_x_27:
[----:B------:R2:W-:Y:S01]  /*1c00*/  @!P5 SYNCS.ARRIVE.TRANS64 RZ, [UR41], R3 ;  /* 0x00000003ffffd9a7 */ /* 0x0005e20008000029 */
[----:B------:R-:W-:Y:S04]  /*1c10*/  BSSY.RECONVERGENT B0, `(.L_x_29) ;  /* 0x0000003000007945 */ /* 0x000fe80003800200 */
[----:B------:R-:W-:Y:S05]  /*1c20*/  @P4 BRA `(.L_x_30) ;  /* 0x0000000000044947 */ /* 0x000fea0003800000 */
[----:B------:R-:W-:Y:S05]  /*1c30*/  BPT.TRAP 0x1 ;  /* 0x000000040000795c */ /* 0x000fea0000300000 */
.L_x_30:
[----:B------:R-:W-:Y:S05]  /*1c40*/  BSYNC.RECONVERGENT B0 ;  /* 0x0000000000007941 */ /* 0x000fea0003800200 */
.L_x_29:
        /* <DEDUP_REMOVED lines=24> */
[----:B------:R-:W-:Y:S01]  /*1dd0*/  UTMALDG.3D [UR40], [UR46], desc[UR30] ;  /* 0x00001e282e0075b4 */ /* 0x000fe20008011000 */
        /* <DEDUP_REMOVED lines=10> */
[----:B------:R-:W-:-:S04]  /*1e80*/  UIADD3 UR21, UPT, UPT, UR21, 0x1, URZ ;  /* 0x0000000115157890 */ /* 0x000fc8000fffe0ff */
[----:B------:R-:W-:Y:S01]  /*1e90*/  UISETP.NE.AND UP0, UPT, UR21, UR29, UPT ;  /* 0x0000001d1500728c */ /* 0x000fe2000bf05270 */
[----:B------:R1:W-:Y:S01]  /*1ea0*/  UTMALDG.3D [UR24], [UR38], desc[UR30] ;  /* 0x00001e18260075b4 */ /* 0x0003e20008011000 */
[----:B------:R1:W-:Y:S01]  /*1eb0*/  UTMALDG.3D [UR16], [UR38], desc[UR30] ;  /* 0x00001e10260075b4 */ /* 0x0003e20008011000 */
[----:B------:R1:W-:Y:S01]  /*1ec0*/  UTMALDG.3D [UR8], [UR38], desc[UR30] ;  /* 0x00001e08260075b4 */ /* 0x0003e20008011000 */
[----:B---3--:R-:W-:-:S05]  /*1ed0*/  UMOV UR32, UR6 ;  /* 0x0000000600207c82 */ /* 0x008fca0008000000 */
[----:B------:R-:W-:Y:S05]  /*1ee0*/  BRA.U UP0, `(.L_x_31) ;  /* 0xfffffffd002c7547 */ /* 0x000fea000b83ffff */
.L_x_26:
[C---:B-1----:R-:W-:Y:S01]  /*1ef0*/  LEA R2, R16.reuse, UR4, 0x3 ;  /* 0x0000000410027c11 */ /* 0x042fe2000f8e18ff */
[----:B------:R-:W-:Y:S01]  /*1f00*/  NOP ;  /* 0x0000000000007918 */ /* 0x000fe20000000000 */
[----:B--2---:R-:W-:Y:S02]  /*1f10*/  SHF.L.U32 R3, R13, 0x1f, RZ ;  /* 0x0000001f0d037819 */ /* 0x004fe400000006ff */
[----:B------:R-:W-:Y:S02]  /*1f20*/  LEA R4, R16, UR4, 0x4 ;  /* 0x0000000410047c11 */ /* 0x000fe4000f8e20ff */
[----:B------:R-:W1:Y:S02]  /*1f30*/  SYNCS.PHASECHK.TRANS64.TRYWAIT P0, [R2+URZ+0xb0], R3 ;  /* 0x0000b003020075a7 */ /* 0x000e6400080011ff */
[----:B-1----:R-:W-:Y:S05]  /*1f40*/  @!P0 BRA `(.L_x_32) ;  /* 0x0000008000808947 */ /* 0x002fea0003800000 */
.L_x_172:
[----:B------:R-:W2:Y:S01]  /*1f50*/  LDS.128 R4, [R4+0x140] ;  /* 0x0001400004047984 */ /* 0x000ea20000000c00 */
[----:B---3--:R-:W-:Y:S01]  /*1f60*/  ISETP.GE.AND P0, PT, R26, 0x1, PT ;  /* 0x000000011a00780c */ /* 0x008fe20003f06270 */
[----:B-1----:R-:W-:Y:S01]  /*1f70*/  VIADD R2, R2, 0xc0 ;  /* 0x000000c002027836 */ /* 0x002fe20000000000 */
[----:B------:R-:W-:Y:S01]  /*1f80*/  @!PT LDS RZ, [RZ] ;  /* 0x00000000fffff984 */ /* 0x000fe20000000800 */
[----:B------:R-:W-:Y:S01]  /*1f90*/  @!PT LDS RZ, [RZ] ;  /* 0x00000000fffff984 */ /* 0x000fe20000000800 */
[----:B------:R-:W-:Y:S01]  /*1fa0*/  @!PT LDS RZ, [RZ] ;  /* 0x00000000fffff984 */ /* 0x000fe20000000800 */
[----:B------:R-:W-:Y:S01]  /*1fb0*/  @!PT LDS RZ, [RZ] ;  /* 0x00000000fffff984 */ /* 0x000fe20000000800 */
[----:B------:R1:W-:Y:S06]  /*1fc0*/  MEMBAR.ALL.CTA ;  /* 0x0000000000007992 */ /* 0x0003ec0000008000 */
[----:B-1----:R-:W1:Y:S01]  /*1fd0*/  FENCE.VIEW.ASYNC.S ;  /* 0x00000000000073c6 */ /* 0x002e620000000000 */
[----:B------:R-:W-:-:S04]  /*1fe0*/  PRMT R2, RZ, 0x654, R2 ;  /* 0x00000654ff027816 */ /* 0x000fc80000000002 */
[----:B-1----:R1:W-:Y:S01]  /*1ff0*/  SYNCS.ARRIVE.TRANS64.RED.A1T0 RZ, [R2+URZ], RZ ;  /* 0x000000ff02ff79a7 */ /* 0x0023e200081004ff */
[----:B--2---:R-:W-:-:S13]  /*2000*/  LOP3.LUT P2, RZ, R6, 0x1, RZ, 0xc0, !PT ;  /* 0x0000000106ff7812 */ /* 0x004fda000784c0ff */
[----:B------:R-:W-:Y:S01]  /*2010*/  @P2 SHF.R.U32.HI R3, RZ, 0x10, R5 ;  /* 0x00000010ff032819 */ /* 0x000fe20000011605 */
[----:B------:R-:W-:Y:S01]  /*2020*/  VOTEU.ANY UP0, P2 ;  /* 0x0000000000ff7886 */ /* 0x000fe20001000100 */
[----:B------:R-:W-:Y:S02]  /*2030*/  @P2 MOV R10, R4 ;  /* 0x00000004000a2202 */ /* 0x000fe40000000f00 */
[----:B------:R-:W-:Y:S02]  /*2040*/  @P2 R2UR.BROADCAST UR8, R3 ;  /* 0x00000000030822ca */ /* 0x000fe400008e0000 */
[----:B------:R-:W-:-:S11]  /*2050*/  @P2 LOP3.LUT R9, R5, 0xffff, RZ, 0xc0, !PT ;  /* 0x0000ffff05092812 */ /* 0x000fd600078ec0ff */
[----:B------:R-:W-:Y:S01]  /*2060*/  @UP0 UMOV UR44, UR8 ;  /* 0x00000008002c0c82 */ /* 0x000fe20008000000 */
[----:B-1----:R-:W-:Y:S05]  /*2070*/  @!P0 BRA `(.L_x_33) ;  /* 0x0000000000b88947 */ /* 0x002fea0003800000 */
[----:B------:R-:W4:Y:S01]  /*2080*/  LDC.64 R4, c[0x0][0xb18] ;  /* 0x0002c600ff047b82 */ /* 0x000f220000000a00 */
[----:B------:R-:W-:-:S07]  /*2090*/  ISETP.NE.AND P3, PT, R26, 0x1, PT ;  /* 0x000000011a00780c */ /* 0x000fce0003f65270 */
[----:B------:R-:W1:Y:S08]  /*20a0*/  LDC.64 R6, c[0x0][0xb10] ;  /* 0x0002c400ff067b82 */ /* 0x000e700000000a00 */
[----:B------:R-:W2:Y:S08]  /*20b0*/  LDC R14, c[0x0][0xb20] ;  /* 0x0002c800ff0e7b82 */ /* 0x000eb00000000800 */
[----:B------:R-:W3:Y:S01]  /*20c0*/  LDC R15, c[0x0][0xb0c] ;  /* 0x0002c300ff0f7b82 */ /* 0x000ee20000000800 */
[----:B----4-:R-:W-:Y:S01]  /*20d0*/  IMAD.HI.U32 R19, R0, R5, RZ ;  /* 0x0000000500137227 */ /* 0x010fe200078e00ff */
[----:B------:R-:W-:-:S03]  /*20e0*/  ISETP.NE.AND P0, PT, R4, 0x1, PT ;  /* 0x000000010400780c */ /* 0x000fc60003f05270 */
[----:B------:R-:W-:-:S03]  /*20f0*/  IMAD.HI.U32 R5, R9, R5, RZ ;  /* 0x0000000509057227 */ /* 0x000fc600078e00ff */
[----:B------:R-:W4:Y:S01]  /*2100*/  LDC.64 R2, c[0x0][0xb28] ;  /* 0x0002ca00ff027b82 */ /* 0x000f220000000a00 */
[----:B-1----:R-:W-:-:S04]  /*2110*/  IMAD.HI.U32 R20, R8, R6, RZ ;  /* 0x0000000608147227 */ /* 0x002fc800078e00ff */
[----:B------:R-:W-:Y:S01]  /*2120*/  IMAD.HI.U32 R21, R10, R6, RZ ;  /* 0x000000060a157227 */ /* 0x000fe200078e00ff */
[----:B------:R-:W-:Y:S02]  /*2130*/  SHF.R.U32.HI R20, RZ, R7, R20 ;  /* 0x00000007ff147219 */ /* 0x000fe40000011614 */
[-C--:B--2---:R-:W-:Y:S02]  /*2140*/  SHF.R.U32.HI R19, RZ, R14.reuse, R19 ;  /* 0x0000000eff137219 */ /* 0x084fe40000011613 */
[----:B------:R-:W-:Y:S02]  /*2150*/  SHF.R.U32.HI R5, RZ, R14, R5 ;  /* 0x0000000eff057219 */ /* 0x000fe40000011605 */
[----:B------:R-:W-:Y:S02]  /*2160*/  SEL R19, R0, R19, !P0 ;  /* 0x0000001300137207 */ /* 0x000fe40004000000 */
[----:B------:R-:W-:Y:S02]  /*2170*/  SHF.R.U32.HI R21, RZ, R7, R21 ;  /* 0x00000007ff157219 */ /* 0x000fe40000011615 */
[----:B---3--:R-:W-:-:S02]  /*2180*/  ISETP.NE.AND P1, PT, R15, 0x1, PT ;  /* 0x000000010f00780c */ /* 0x008fc40003f25270 */
[----:B------:R-:W-:Y:S02]  /*2190*/  SEL R5, R9, R5, !P0 ;  /* 0x0000000509057207 */ /* 0x000fe40004000000 */
[----:B------:R-:W-:Y:S02]  /*21a0*/  SEL R20, R8, R20, !P1 ;  /* 0x0000001408147207 */ /* 0x000fe40004800000 */
[----:B------:R-:W-:Y:S01]  /*21b0*/  SEL R21, R10, R21, !P1 ;  /* 0x000000150a157207 */ /* 0x000fe20004800000 */
[----:B----4-:R-:W-:-:S04]  /*21c0*/  IMAD.HI.U32 R18, R19, R2, RZ ;  /* 0x0000000213127227 */ /* 0x010fc800078e00ff */
        /* <DEDUP_REMOVED lines=10> */
[----:B------:R-:W-:-:S04]  /*2270*/  @!P0 IMAD.HI.U32 R7, R21, R2, RZ ;  /* 0x0000000215078227 */ /* 0x000fc800078e00ff */
[----:B------:R-:W-:Y:S01]  /*2280*/  IMAD.MOV R2, RZ, RZ, -R6 ;  /* 0x000000ffff027224 */ /* 0x000fe200078e0a06 */
[----:B------:R-:W-:Y:S02]  /*2290*/  @!P0 SHF.R.U32.HI R3, RZ, R3, R7 ;  /* 0x00000003ff038219 */ /* 0x000fe40000011607 */
[----:B------:R-:W-:Y:S01]  /*22a0*/  IADD3 R7, PT, PT, -R5, RZ, RZ ;  /* 0x000000ff05077210 */ /* 0x000fe20007ffe1ff */
[----:B------:R-:W-:Y:S01]  /*22b0*/  IMAD R2, R26, R2, R5 ;  /* 0x000000021a027224 */ /* 0x000fe200078e0205 */
        /* <DEDUP_REMOVED lines=10> */
.L_x_33:
[----:B------:R-:W1:Y:S02]  /*2360*/  LDCU UR8, c[0x0][0xb30] ;  /* 0x00016600ff0877ac */ /* 0x000e640008000800 */
[----:B-1----:R-:W-:-:S09]  /*2370*/  UISETP.NE.AND UP0, UPT, UR8, 0x1, UPT ;  /* 0x000000010800788c */ /* 0x002fd2000bf05270 */
[----:B------:R-:W-:Y:S05]  /*2380*/  BRA.U UP0, `(.L_x_34) ;  /* 0x0000000100407547 */ /* 0x000fea000b800000 */
[----:B------:R-:W1:Y:S08]  /*2390*/  LDC.64 R4, c[0x0][0xb10] ;  /* 0x0002c400ff047b82 */ /* 0x000e700000000a00 */
[----:B------:R-:W2:Y:S08]  /*23a0*/  LDC.64 R2, c[0x0][0xb18] ;  /* 0x0002c600ff027b82 */ /* 0x000eb00000000a00 */
[----:B------:R-:W3:Y:S08]  /*23b0*/  LDC R6, c[0x0][0xb20] ;  /* 0x0002c800ff067b82 */ /* 0x000ef00000000800 */
[----:B------:R-:W4:Y:S01]  /*23c0*/  LDC R7, c[0x0][0xb0c] ;  /* 0x0002c300ff077b82 */ /* 0x000f220000000800 */
[----:B-1----:R-:W-:-:S05]  /*23d0*/  IMAD.HI.U32 R4, R10, R4, RZ ;  /* 0x000000040a047227 */ /* 0x002fca00078e00ff */
[----:B------:R-:W-:Y:S01]  /*23e0*/  SHF.R.U32.HI R4, RZ, R5, R4 ;  /* 0x00000005ff047219 */ /* 0x000fe20000011604 */
[----:B--2---:R-:W-:Y:S01]  /*23f0*/  IMAD.HI.U32 R3, R9, R3, RZ ;  /* 0x0000000309037227 */ /* 0x004fe200078e00ff */
[----:B------:R-:W-:-:S04]  /*2400*/  ISETP.NE.AND P0, PT, R2, 0x1, PT ;  /* 0x000000010200780c */ /* 0x000fc80003f05270 */
[----:B---3--:R-:W-:-:S04]  /*2410*/  SHF.R.U32.HI R3, RZ, R6, R3 ;  /* 0x00000006ff037219 */ /* 0x008fc80000011603 */
[----:B------:R-:W-:Y:S02]  /*2420*/  SEL R3, R9, R3, !P0 ;  /* 0x0000000309037207 */ /* 0x000fe40004000000 */
[----:B----4-:R-:W-:-:S04]  /*2430*/  ISETP.NE.AND P1, PT, R7, 0x1, PT ;  /* 0x000000010700780c */ /* 0x010fc80003f25270 */
[----:B------:R-:W-:-:S05]  /*2440*/  SEL R4, R10, R4, !P1 ;  /* 0x000000040a047207 */ /* 0x000fca0004800000 */
[----:B------:R-:W-:Y:S02]  /*2450*/  IMAD.IADD R5, R3, 0x1, -R4 ;  /* 0x0000000103057824 */ /* 0x000fe400078e0a04 */
[----:B------:R-:W-:Y:S02]  /*2460*/  IMAD.IADD R3, R4, 0x1, -R3 ;  /* 0x0000000104037824 */ /* 0x000fe400078e0a03 */
[----:B------:R-:W-:Y:S02]  /*2470*/  IMAD R10, R5, R7, R10 ;  /* 0x00000007050a7224 */ /* 0x000fe400078e020a */
[----:B------:R-:W-:-:S07]  /*2480*/  IMAD R9, R3, R2, R9 ;  /* 0x0000000203097224 */ /* 0x000fce00078e0209 */
.L_x_34:
[----:B------:R-:W-:Y:S01]  /*2490*/  VIADD R16, R16, 0x1 ;  /* 0x0000000110107836 */ /* 0x000fe20000000000 */
[----:B------:R-:W-:Y:S01]  /*24a0*/  PLOP3.LUT P1, PT, PT, PT, PT, 0x80, 0x8 ;  /* 0x000000000008781c */ /* 0x000fe20003f2f070 */
[----:B------:R-:W-:Y:S02]  /*24b0*/  IMAD.IADD R15, R10, 0x1, R63 ;  /* 0x000000010a0f7824 */ /* 0x000fe400078e023f */
[----:B------:R-:W-:Y:S01]  /*24c0*/  IMAD.IADD R14, R9, 0x1, R62 ;  /* 0x00000001090e7824 */ /* 0x000fe200078e023e */
[----:B------:R-:W-:-:S04]  /*24d0*/  ISETP.NE.AND P0, PT, R16, 0x2, PT ;  /* 0x000000021000780c */ /* 0x000fc80003f05270 */
[----:B------:R-:W-:Y:S02]  /*24e0*/  SEL R2, RZ, 0x1, P0 ;  /* 0x00000001ff027807 */ /* 0x000fe40000000000 */
[----:B------:R-:W-:Y:S02]  /*24f0*/  SEL R16, R16, RZ, P0 ;  /* 0x000000ff10107207 */ /* 0x000fe40000000000 */
[----:B------:R-:W-:Y:S01]  /*2500*/  LOP3.LUT R13, R13, R2, RZ, 0x3c, !PT ;  /* 0x000000020d0d7212 */ /* 0x000fe200078e3cff */
[----:B------:R-:W-:Y:S06]  /*2510*/  @P2 BRA `(.L_x_35) ;  /* 0xfffffff000182947 */ /* 0x000fec000383ffff */
[----:B------:R-:W-:Y:S01]  /*2520*/  UIADD3 UR4, UPT, UPT, UR4, 0x30, URZ ;  /* 0x0000003004047890 */ /* 0x000fe2000fffe0ff */
[----:B------:R-:W-:-:S03]  /*2530*/  SHF.L.U32 R2, R17, 0x1f, RZ ;  /* 0x0000001f11027819 */ /* 0x000fc600000006ff */
[----:B------:R-:W-:-:S09]  /*2540*/  ULEA UR5, UR6, UR4, 0x3 ;  /* 0x0000000406057291 */ /* 0x000fd2000f8e18ff */
[----:B------:R-:W1:Y:S02]  /*2550*/  SYNCS.PHASECHK.TRANS64.TRYWAIT P0, [UR5], R2 ;  /* 0x00000002ff0075a7 */ /* 0x000e640008001105 */
[----:B-1----:R-:W-:Y:S05]  /*2560*/  @!P0 BRA `(.L_x_36) ;  /* 0x0000007c000c8947 */ /* 0x002fea0003800000 */
.L_x_174:
[----:B------:R-:W-:-:S04]  /*2570*/  UIADD3 UR6, UPT, UPT, UR6, 0x1, URZ ;  /* 0x0000000106067890 */ /* 0x000fc8000fffe0ff */
[----:B------:R-:W-:-:S04]  /*2580*/  UISETP.NE.AND UP0, UPT, UR6, 0x6, UPT ;  /* 0x000000060600788c */ /* 0x000fc8000bf05270 */
[----:B------:R-:W-:Y:S02]  /*2590*/  USEL UR7, URZ, 0x1, UP0 ;  /* 0x00000001ff077887 */ /* 0x000fe40008000000 */
[----:B------:R-:W-:-:S04]  /*25a0*/  USEL UR6, UR6, URZ, UP0 ;  /* 0x000000ff06067287 */ /* 0x000fc80008000000 */
[----:B------:R-:W-:Y:S01]  /*25b0*/  ULEA UR5, UR6, UR4, 0x3 ;  /* 0x0000000406057291 */ /* 0x000fe2000f8e18ff */
[----:B-1----:R-:W-:-:S04]  /*25c0*/  LOP3.LUT R2, R17, UR7, RZ, 0x3c, !PT ;  /* 0x0000000711027c12 */ /* 0x002fc8000f8e3cff */
[----:B------:R-:W-:-:S04]  /*25d0*/  SHF.L.U32 R3, R2, 0x1f, RZ ;  /* 0x0000001f02037819 */ /* 0x000fc800000006ff */
[----:B------:R-:W1:Y:S02]  /*25e0*/  SYNCS.PHASECHK.TRANS64.TRYWAIT P0, [UR5], R3 ;  /* 0x00000003ff0075a7 */ /* 0x000e640008001105 */
[----:B-1----:R-:W-:Y:S05]  /*25f0*/  @!P0 BRA `(.L_x_37) ;  /* 0x0000007c00008947 */ /* 0x002fea0003800000 */
.L_x_176:
[----:B------:R-:W-:-:S04]  /*2600*/  UIADD3 UR6, UPT, UPT, UR6, 0x1, URZ ;  /* 0x0000000106067890 */ /* 0x000fc8000fffe0ff */
[----:B------:R-:W-:-:S04]  /*2610*/  UISETP.NE.AND UP0, UPT, UR6, 0x6, UPT ;  /* 0x000000060600788c */ /* 0x000fc8000bf05270 */
[----:B------:R-:W-:Y:S02]  /*2620*/  USEL UR7, URZ, 0x1, UP0 ;  /* 0x00000001ff077887 */ /* 0x000fe40008000000 */
[----:B------:R-:W-:-:S04]  /*2630*/  USEL UR6, UR6, URZ, UP0 ;  /* 0x000000ff06067287 */ /* 0x000fc80008000000 */
[----:B------:R-:W-:Y:S01]  /*2640*/  ULEA UR5, UR6, UR4, 0x3 ;  /* 0x0000000406057291 */ /* 0x000fe2000f8e18ff */
[----:B------:R-:W-:-:S04]  /*2650*/  LOP3.LUT R2, R2, UR7, RZ, 0x3c, !PT ;  /* 0x0000000702027c12 */ /* 0x000fc8000f8e3cff */
[----:B-1----:R-:W-:-:S04]  /*2660*/  SHF.L.U32 R3, R2, 0x1f, RZ ;  /* 0x0000001f02037819 */ /* 0x002fc800000006ff */
[----:B------:R-:W1:Y:S02]  /*2670*/  SYNCS.PHASECHK.TRANS64.TRYWAIT P0, [UR5], R3 ;  /* 0x00000003ff0075a7 */ /* 0x000e640008001105 */
[----:B-1----:R-:W-:Y:S05]  /*2680*/  @!P0 BRA `(.L_x_38) ;  /* 0x0000007800f48947 */ /* 0x002fea0003800000 */
.L_x_178:
        /* <DEDUP_REMOVED lines=9> */
.L_x_180:
        /* <DEDUP_REMOVED lines=9> */
.L_x_182:
[----:B------:R-:W-:-:S04]  /*27b0*/  UIADD3 UR6, UPT, UPT, UR6, 0x1, URZ ;  /* 0x0000000106067890 */ /* 0x000fc8000fffe0ff */
[----:B------:R-:W-:-:S04]  /*27c0*/  UISETP.NE.AND UP0, UPT, UR6, 0x6, UPT ;  /* 0x000000060600788c */ /* 0x000fc8000bf05270 */
[----:B------:R-:W-:Y:S02]  /*27d0*/  USEL UR5, URZ, 0x1, UP0 ;  /* 0x00000001ff057887 */ /* 0x000fe40008000000 */
[----:B------:R-:W-:-:S04]  /*27e0*/  USEL UR6, UR6, URZ, UP0 ;  /* 0x000000ff06067287 */ /* 0x000fc80008000000 */
[----:B------:R-:W-:Y:S01]  /*27f0*/  ULEA UR6, UR6, UR4, 0x3 ;  /* 0x0000000406067291 */ /* 0x000fe2000f8e18ff */
[----:B------:R-:W-:-:S04]  /*2800*/  LOP3.LUT R2, R2, UR5, RZ, 0x3c, !PT ;  /* 0x0000000502027c12 */ /* 0x000fc8000f8e3cff */
[----:B------:R-:W-:Y:S01]  /*2810*/  SHF.L.U32 R2, R2, 0x1f, RZ ;  /* 0x0000001f02027819 */ /* 0x000fe200000006ff */
[----:B-1--4-:R-:W-:-:S07]  /*2820*/  IMAD.U32 R0, RZ, RZ, UR6 ;  /* 0x00000006ff007e24 */ /* 0x012fce000f8e00ff */
.L_x_41:
[----:B-1----:R1:W2:Y:S02]  /*2830*/  SYNCS.PHASECHK.TRANS64.TRYWAIT P0, [R0+URZ], R2 ;  /* 0x00000002000075a7 */ /* 0x0022a400080011ff */
[----:B--2---:R-:W-:Y:S05]  /*2840*/  @!P0 NANOSLEEP.SYNCS 0x989680 ;  /* 0x009896800000895d */ /* 0x004fea0003900000 */
[----:B------:R-:W2:Y:S02]  /*2850*/  @!P0 SYNCS.PHASECHK.TRANS64 P0, [R0+URZ], R2 ;  /* 0x00000002000085a7 */ /* 0x000ea400080010ff */
[----:B--2---:R-:W-:Y:S05]  /*2860*/  @P0 EXIT ;  /* 0x000000000000094d */ /* 0x004fea0003800000 */
[----:B------:R-:W-:Y:S05]  /*2870*/  BRA `(.L_x_41) ;  /* 0xfffffffc00ec7947 */ /* 0x000fea000383ffff */
.L_x_17:
[----:B------:R-:W-:-:S04]  /*2880*/  UISETP.NE.AND UP1, UPT, UR37, URZ, UPT ;  /* 0x000000ff2500728c */ /* 0x000fc8000bf25270 */
[----:B------:R-:W-:-:S09]  /*2890*/  UISETP.NE.OR UP1, UPT, UR8, 0x1, UP1 ;  /* 0x000000010800788c */ /* 0x000fd20008f25670 */
[----:B------:R-:W-:Y:S05]  /*28a0*/  BRA.U UP1, `(.L_x_42) ;  /* 0x0000000501487547 */ /* 0x000fea000b800000 */
[----:B------:R-:W-:Y:S01]  /*28b0*/  ISETP.NE.AND P2, PT, R2, RZ, PT ;  /* 0x000000ff0200720c */ /* 0x000fe20003f45270 */
[----:B------:R-:W-:Y:S01]  /*28c0*/  IMAD.MOV.U32 R12, RZ, RZ, 0x1 ;  /* 0x00000001ff0c7424 */ /* 0x000fe200078e00ff */
[----:B------:R-:W-:Y:S02]  /*28d0*/  CS2R R10, SRZ ;  /* 0x00000000000a7805 */ /* 0x000fe4000001ff00 */
[----:B------:R-:W-:Y:S01]  /*28e0*/  CS2R R8, SRZ ;  /* 0x0000000000087805 */ /* 0x000fe2000001ff00 */
[----:B------:R-:W-:Y:S01]  /*28f0*/  UMOV UR4, 0x400 ;  /* 0x0000040000047882 */ /* 0x000fe20000000000 */
[----:B------:R-:W-:Y:S01]  /*2900*/  UMOV UR6, URZ ;  /* 0x000000ff00067c82 */ /* 0x000fe20008000000 */
[----:B------:R-:W-:-:S12]  /*2910*/  ULEA UR37, UR37, UR4, 0x18 ;  /* 0x0000000425257291 */ /* 0x000fd8000f8ec0ff */
.L_x_46:
[----:B------:R-:W-:Y:S02]  /*2920*/  LEA R0, R8, UR37, 0x3 ;  /* 0x0000002508007c11 */ /* 0x000fe4000f8e18ff */
[----:B------:R-:W-:-:S03]  /*2930*/  SHF.L.U32 R4, R9, 0x1f, RZ ;  /* 0x0000001f09047819 */ /* 0x000fc600000006ff */
[----:B------:R-:W-:Y:S01]  /*2940*/  VIADD R5, R0, 0x120 ;  /* 0x0000012000057836 */ /* 0x000fe20000000000 */
[----:B------:R-:W1:Y:S02]  /*2950*/  SYNCS.PHASECHK.TRANS64.TRYWAIT P0, [R0+URZ+0x110], R4 ;  /* 0x00011004000075a7 */ /* 0x000e6400080011ff */
[----:B-1----:R-:W-:Y:S05]  /*2960*/  @!P0 BRA `(.L_x_43) ;  /* 0x0000007800848947 */ /* 0x002fea0003800000 */
.L_x_183:
[----:B------:R-:W-:Y:S01]  /*2970*/  ULEA UR5, UR6, UR37, 0x3 ;  /* 0x0000002506057291 */ /* 0x000fe2000f8e18ff */
[----:B-1----:R-:W-:Y:S01]  /*2980*/  PRMT R0, RZ, 0x654, R5 ;  /* 0x00000654ff007816 */ /* 0x002fe20000000005 */
[----:B------:R-:W-:Y:S01]  /*2990*/  @!P2 IMAD.MOV.U32 R4, RZ, RZ, 0x10 ;  /* 0x00000010ff04a424 */ /* 0x000fe200078e00ff */
[----:B------:R-:W-:Y:S01]  /*29a0*/  SHF.L.U32 R5, R12, 0x1f, RZ ;  /* 0x0000001f0c057819 */ /* 0x000fe200000006ff */
[----:B------:R-:W-:Y:S01]  /*29b0*/  UIADD3 UR4, UPT, UPT, UR5, 0xb0, URZ ;  /* 0x000000b005047890 */ /* 0x000fe2000fffe0ff */
[----:B------:R1:W-:Y:S05]  /*29c0*/  SYNCS.ARRIVE.TRANS64.RED.A1T0 RZ, [R0+URZ], RZ ;  /* 0x000000ff00ff79a7 */ /* 0x0003ea00081004ff */
[----:B------:R-:W-:Y:S01]  /*29d0*/  IMAD.U32 R6, RZ, RZ, UR4 ;  /* 0x00000004ff067e24 */ /* 0x000fe2000f8e00ff */
[----:B------:R-:W2:Y:S04]  /*29e0*/  SYNCS.PHASECHK.TRANS64.TRYWAIT P0, [UR5+0xc0], R5 ;  /* 0x0000c005ff0075a7 */ /* 0x000ea80008001105 */
[----:B------:R-:W-:Y:S01]  /*29f0*/  PRMT R6, R2, 0x654, R6 ;  /* 0x0000065402067816 */ /* 0x000fe20000000006 */
[----:B-12---:R-:W-:Y:S06]  /*2a00*/  @!P0 BRA `(.L_x_44) ;  /* 0x0000007800708947 */ /* 0x006fec0003800000 */
.L_x_185:
[----:B------:R-:W-:Y:S01]  /*2a10*/  ULEA UR4, UR6, UR37, 0x4 ;  /* 0x0000002506047291 */ /* 0x000fe2000f8e20ff */
[----:B------:R-:W-:Y:S01]  /*2a20*/  SEL R3, R6, R3, !P2 ;  /* 0x0000000306037207 */ /* 0x000fe20005000000 */
[----:B------:R-:W-:Y:S01]  /*2a30*/  UIADD3 UR5, UPT, UPT, UR5, 0xb0, URZ ;  /* 0x000000b005057890 */ /* 0x000fe2000fffe0ff */
[----:B-1----:R-:W-:Y:S01]  /*2a40*/  LEA R0, R11, UR37, 0x3 ;  /* 0x000000250b007c11 */ /* 0x002fe2000f8e18ff */
[----:B------:R-:W-:Y:S01]  /*2a50*/  UIADD3 UR4, UPT, UPT, UR4, 0x140, URZ ;  /* 0x0000014004047890 */ /* 0x000fe2000fffe0ff */
[----:B------:R1:W-:Y:S01]  /*2a60*/  @!P2 SYNCS.ARRIVE.TRANS64.RED RZ, [R3+URZ], R4 ;  /* 0x0000000403ffa9a7 */ /* 0x0003e200080004ff */
[----:B------:R-:W-:Y:S01]  /*2a70*/  UIADD3 UR6, UPT, UPT, UR6, 0x1, URZ ;  /* 0x0000000106067890 */ /* 0x000fe2000fffe0ff */
[----:B------:R-:W-:-:S03]  /*2a80*/  VIADD R8, R8, 0x1 ;  /* 0x0000000108087836 */ /* 0x000fc60000000000 */
[----:B------:R-:W-:Y:S02]  /*2a90*/  UISETP.NE.AND UP0, UPT, UR6, 0x2, UPT ;  /* 0x000000020600788c */ /* 0x000fe4000bf05270 */
[----:B------:R-:W-:Y:S01]  /*2aa0*/  ISETP.NE.AND P0, PT, R8, 0x2, PT ;  /* 0x000000020800780c */ /* 0x000fe20003f05270 */
[----:B------:R-:W-:Y:S06]  /*2ab0*/  UGETNEXTWORKID.BROADCAST [UR4], [UR5] ;  /* 0x00000000040073ca */ /* 0x000fec0008000100 */
[----:B------:R-:W-:Y:S02]  /*2ac0*/  USEL UR4, URZ, 0x1, UP0 ;  /* 0x00000001ff047887 */ /* 0x000fe40008000000 */
[----:B------:R-:W-:-:S04]  /*2ad0*/  USEL UR6, UR6, URZ, UP0 ;  /* 0x000000ff06067287 */ /* 0x000fc80008000000 */
[----:B------:R-:W-:Y:S02]  /*2ae0*/  LOP3.LUT R12, R12, UR4, RZ, 0x3c, !PT ;  /* 0x000000040c0c7c12 */ /* 0x000fe4000f8e3cff */
[----:B-1----:R-:W-:-:S04]  /*2af0*/  SHF.L.U32 R4, R10, 0x1f, RZ ;  /* 0x0000001f0a047819 */ /* 0x002fc800000006ff */
[----:B------:R-:W1:Y:S02]  /*2b00*/  SYNCS.PHASECHK.TRANS64.TRYWAIT P1, [R0+URZ+0xb0], R4 ;  /* 0x0000b004000075a7 */ /* 0x000e6400080211ff */
[----:B-1----:R-:W-:Y:S05]  /*2b10*/  @!P1 BRA `(.L_x_45) ;  /* 0x0000007800449947 */ /* 0x002fea0003800000 */
.L_x_186:
[C---:B-1----:R-:W-:Y:S01]  /*2b20*/  LEA R4, R11.reuse, UR37, 0x4 ;  /* 0x000000250b047c11 */ /* 0x042fe2000f8e20ff */
[----:B------:R-:W-:Y:S01]  /*2b30*/  VIADD R0, R0, 0xc0 ;  /* 0x000000c000007836 */ /* 0x000fe20000000000 */
[----:B------:R-:W-:Y:S01]  /*2b40*/  SEL R8, R8, RZ, P0 ;  /* 0x000000ff08087207 */ /* 0x000fe20000000000 */
[----:B------:R-:W-:-:S03]  /*2b50*/  VIADD R11, R11, 0x1 ;  /* 0x000000010b0b7836 */ /* 0x000fc60000000000 */
[----:B------:R-:W1:Y:S01]  /*2b60*/  LDS.128 R4, [R4+0x140] ;  /* 0x0001400004047984 */ /* 0x000e620000000c00 */
[----:B------:R-:W-:Y:S02]  /*2b70*/  PRMT R0, RZ, 0x654, R0 ;  /* 0x00000654ff007816 */ /* 0x000fe40000000000 */
[C---:B------:R-:W-:Y:S01]  /*2b80*/  ISETP.NE.AND P1, PT, R11.reuse, 0x2, PT ;  /* 0x000000020b00780c */ /* 0x040fe20003f25270 */
[----:B------:R-:W-:Y:S01]  /*2b90*/  @!PT LDS RZ, [RZ] ;  /* 0x00000000fffff984 */ /* 0x000fe20000000800 */
[----:B------:R-:W-:Y:S01]  /*2ba0*/  @!PT LDS RZ, [RZ] ;  /* 0x00000000fffff984 */ /* 0x000fe20000000800 */
[----:B------:R-:W-:Y:S01]  /*2bb0*/  @!PT LDS RZ, [RZ] ;  /* 0x00000000fffff984 */ /* 0x000fe20000000800 */
[----:B------:R-:W-:Y:S01]  /*2bc0*/  @!PT LDS RZ, [RZ] ;  /* 0x00000000fffff984 */ /* 0x000fe20000000800 */
[----:B------:R2:W-:Y:S06]  /*2bd0*/  MEMBAR.ALL.CTA ;  /* 0x0000000000007992 */ /* 0x0005ec0000008000 */
[----:B--2---:R-:W2:Y:S01]  /*2be0*/  FENCE.VIEW.ASYNC.S ;  /* 0x00000000000073c6 */ /* 0x004ea20000000000 */
[----:B------:R-:W-:Y:S01]  /*2bf0*/  SEL R11, R11, RZ, P1 ;  /* 0x000000ff0b0b7207 */ /* 0x000fe20000800000 */
[----:B--2---:R2:W-:Y:S01]  /*2c00*/  SYNCS.ARRIVE.TRANS64.RED.A1T0 RZ, [R0+URZ], RZ ;  /* 0x000000ff00ff79a7 */ /* 0x0045e200081004ff */
[----:B-1----:R-:W-:-:S02]  /*2c10*/  LOP3.LUT P3, RZ, R6, 0x1, RZ, 0xc0, !PT ;  /* 0x0000000106ff7812 */ /* 0x002fc4000786c0ff */
[----:B------:R-:W-:-:S04]  /*2c20*/  SEL R4, RZ, 0x1, P1 ;  /* 0x00000001ff047807 */ /* 0x000fc80000800000 */
[----:B------:R-:W-:Y:S02]  /*2c30*/  LOP3.LUT R10, R10, R4, RZ, 0x3c, !PT ;  /* 0x000000040a0a7212 */ /* 0x000fe400078e3cff */
[----:B--2---:R-:W-:-:S04]  /*2c40*/  SEL R0, RZ, 0x1, P0 ;  /* 0x00000001ff007807 */ /* 0x004fc80000000000 */
[----:B------:R-:W-:Y:S01]  /*2c50*/  LOP3.LUT R9, R9, R0, RZ, 0x3c, !PT ;  /* 0x0000000009097212 */ /* 0x000fe200078e3cff */
[----:B------:R-:W-:Y:S06]  /*2c60*/  @P3 BRA `(.L_x_46) ;  /* 0xfffffffc002c3947 */ /* 0x000fec000383ffff */
[----:B------:R-:W-:Y:S01]  /*2c70*/  ULEA UR5, UR6, UR37, 0x3 ;  /* 0x0000002506057291 */ /* 0x000fe2000f8e18ff */
[----:B------:R-:W-:-:S08]  /*2c80*/  SHF.L.U32 R2, R12, 0x1f, RZ ;  /* 0x0000001f0c027819 */ /* 0x000fd000000006ff */
[----:B------:R-:W1:Y:S02]  /*2c90*/  SYNCS.PHASECHK.TRANS64 P0, [UR5+0xc0], R2 ;  /* 0x0000c002ff0075a7 */ /* 0x000e640008001005 */
[----:B-1----:R-:W-:Y:S05]  /*2ca0*/  @P0 BRA `(.L_x_47) ;  /* 0x0000000000080947 */ /* 0x002fea0003800000 */
[----:B------:R-:W1:Y:S02]  /*2cb0*/  SYNCS.PHASECHK.TRANS64.TRYWAIT P0, [UR5+0xc0], R2 ;  /* 0x0000c002ff0075a7 */ /* 0x000e640008001105 */
[----:B-1----:R-:W-:Y:S05]  /*2cc0*/  @!P0 BRA `(.L_x_48) ;  /* 0x0000007400ec8947 */ /* 0x002fea0003800000 */
.L_x_47:
[----:B------:R-:W-:-:S04]  /*2cd0*/  UIADD3 UR4, UPT, UPT, UR6, 0x1, URZ ;  /* 0x0000000106047890 */ /* 0x000fc8000fffe0ff */
[----:B------:R-:W-:-:S04]  /*2ce0*/  UISETP.NE.AND UP0, UPT, UR4, 0x2, UPT ;  /* 0x000000020400788c */ /* 0x000fc8000bf05270 */
[----:B------:R-:W-:Y:S02]  /*2cf0*/  USEL UR7, URZ, 0x1, UP0 ;  /* 0x00000001ff077887 */ /* 0x000fe40008000000 */
[----:B------:R-:W-:-:S04]  /*2d00*/  USEL UR4, UR4, URZ, UP0 ;  /* 0x000000ff04047287 */ /* 0x000fc80008000000 */
[----:B------:R-:W-:Y:S01]  /*2d10*/  ULEA UR4, UR4, UR37, 0x3 ;  /* 0x0000002504047291 */ /* 0x000fe2000f8e18ff */
[----:B-1----:R-:W-:-:S04]  /*2d20*/  LOP3.LUT R2, R12, UR7, RZ, 0x3c, !PT ;  /* 0x000000070c027c12 */ /* 0x002fc8000f8e3cff */
[----:B------:R-:W-:-:S04]  /*2d30*/  SHF.L.U32 R0, R2, 0x1f, RZ ;  /* 0x0000001f02007819 */ /* 0x000fc800000006ff */
[----:B------:R-:W1:Y:S02]  /*2d40*/  SYNCS.PHASECHK.TRANS64 P0, [UR4+0xc0], R0 ;  /* 0x0000c000ff0075a7 */ /* 0x000e640008001004 */
[----:B-1----:R-:W-:Y:S05]  /*2d50*/  @P0 EXIT ;  /* 0x000000000000094d */ /* 0x002fea0003800000 */
[----:B------:R-:W-:Y:S02]  /*2d60*/  SHF.L.U32 R2, R2, 0x1f, RZ ;  /* 0x0000001f02027819 */ /* 0x000fe400000006ff */
[----:B------:R-:W-:-:S07]  /*2d70*/  MOV R0, UR4 ;  /* 0x0000000400007c02 */ /* 0x000fce0008000f00 */
.L_x_49:
[----:B-1----:R1:W2:Y:S02]  /*2d80*/  SYNCS.PHASECHK.TRANS64.TRYWAIT P0, [R0+URZ+0xc0], R2 ;  /* 0x0000c002000075a7 */ /* 0x0022a400080011ff */
[----:B--2---:R-:W-:Y:S05]  /*2d90*/  @!P0 NANOSLEEP.SYNCS 0x989680 ;  /* 0x009896800000895d */ /* 0x004fea0003900000 */
[----:B------:R-:W2:Y:S02]  /*2da0*/  @!P0 SYNCS.PHASECHK.TRANS64 P0, [R0+URZ+0xc0], R2 ;  /* 0x0000c002000085a7 */ /* 0x000ea400080010ff */
[----:B--2---:R-:W-:Y:S05]  /*2db0*/  @P0 EXIT ;  /* 0x000000000000094d */ /* 0x004fea0003800000 */
[----:B------:R-:W-:Y:S05]  /*2dc0*/  BRA `(.L_x_49) ;  /* 0xfffffffc00ec7947 */ /* 0x000fea000383ffff */
.L_x_42:
[----:B------:R-:W-:-:S09]  /*2dd0*/  UISETP.NE.AND UP1, UPT, UR8, URZ, UPT ;  /* 0x000000ff0800728c */ /* 0x000fd2000bf25270 */
[----:B------:R-:W-:Y:S05]  /*2de0*/  BRA.U UP1, `(.L_x_50) ;  /* 0x0000000d01b47547 */ /* 0x000fea000b800000 */
[----:B------:R-:W-:Y:S01]  /*2df0*/  UMOV UR4, 0x40 ;  /* 0x0000004000047882 */ /* 0x000fe20000000000 */
[----:B------:R-:W-:Y:S01]  /*2e00*/  NOP ;  /* 0x0000000000007918 */ /* 0x000fe20000000000 */
[----:B------:R-:W-:Y:S01]  /*2e10*/  ULEA UR4, UR37, UR4, 0x18 ;  /* 0x0000000425047291 */ /* 0x000fe2000f8ec0ff */
[----:B------:R-:W-:Y:S02]  /*2e20*/  UMOV UR5, 0x400 ;  /* 0x0000040000057882 */ /* 0x000fe40000000000 */
[----:B------:R-:W-:-:S06]  /*2e30*/  ULEA UR37, UR37, UR5, 0x18 ;  /* 0x0000000525257291 */ /* 0x000fcc000f8ec0ff */
[----:B------:R-:W1:Y:S02]  /*2e40*/  LDS.U8 R0, [UR4+0x1c] ;  /* 0x00001c04ff007984 */ /* 0x000e640008000000 */
[----:B-1----:R-:W-:-:S13]  /*2e50*/  ISETP.NE.AND P0, PT, R0, RZ, PT ;  /* 0x000000ff0000720c */ /* 0x002fda0003f05270 */
[----:B------:R-:W-:Y:S05]  /*2e60*/  @P0 BRA `(.L_x_51) ;  /* 0x0000000000580947 */ /* 0x000fea0003800000 */
[----:B------:R-:W-:-:S13]  /*2e70*/  ELECT P0, URZ, PT ;  /* 0x0000000000ff782f */ /* 0x000fda0003800000 */
[----:B------:R-:W-:Y:S05]  /*2e80*/  @!P0 BRA `(.L_x_52) ;  /* 0x0000000000608947 */ /* 0x000fea0003800000 */
[----:B------:R-:W-:Y:S01]  /*2e90*/  UMOV UR5, 0x10 ;  /* 0x0000001000057882 */ /* 0x000fe20000000000 */
[----:B------:R-:W-:Y:S01]  /*2ea0*/  HFMA2 R0, -RZ, RZ, 0, 5.9604644775390625e-08 ;  /* 0x00000001ff007431 */ /* 0x000fe200000001ff */
[----:B------:R-:W-:-:S03]  /*2eb0*/  MOV R2, 0xffff ;  /* 0x0000ffff00027802 */ /* 0x000fc60000000f00 */
[----:B------:R-:W-:Y:S04]  /*2ec0*/  DEPBAR.LE SB1, 0x36 ;  /* 0x00009d800000791a */ /* 0x000fe80000000000 */
[----:B------:R-:W1:Y:S02]  /*2ed0*/  UTCATOMSWS.FIND_AND_SET.ALIGN UP0, UR5, UR5 ;  /* 0x00000005000575e3 */ /* 0x000e640008000800 */
[----:B-1----:R-:W-:Y:S01]  /*2ee0*/  MOV R3, UR5 ;  /* 0x0000000500037c02 */ /* 0x002fe20008000f00 */
[----:B------:R-:W-:Y:S06]  /*2ef0*/  BRA.U UP0, `(.L_x_53) ;  /* 0x0000000100187547 */ /* 0x000fec000b800000 */
.L_x_54:
[----:B------:R-:W-:Y:S05]  /*2f00*/  NANOSLEEP 0x64 ;  /* 0x000000640000795d */ /* 0x000fea0003800000 */
[----:B------:R-:W-:-:S05]  /*2f10*/  UMOV UR5, 0x10 ;  /* 0x0000001000057882 */ /* 0x000fca0000000000 */
[----:B------:R-:W-:Y:S04]  /*2f20*/  DEPBAR.LE SB1, 0x36 ;  /* 0x00009d800000791a */ /* 0x000fe80000000000 */
[----:B------:R-:W1:Y:S02]  /*2f30*/  UTCATOMSWS.FIND_AND_SET.ALIGN UP0, UR5, UR5 ;  /* 0x00000005000575e3 */ /* 0x000e640008000800 */
[----:B-1----:R-:W-:Y:S01]  /*2f40*/  MOV R3, UR5 ;  /* 0x0000000500037c02 */ /* 0x002fe20008000f00 */
[----:B------:R-:W-:Y:S05]  /*2f50*/  BRA.U !UP0, `(.L_x_54) ;  /* 0xfffffffd08e87547 */ /* 0x000fea000b83ffff */
.L_x_53:
[-C--:B------:R-:W-:Y:S02]  /*2f60*/  SHF.L.U32 R2, R2, R3.reuse, RZ ;  /* 0x0000000302027219 */ /* 0x080fe400000006ff */
[----:B------:R-:W-:Y:S01]  /*2f70*/  SHF.L.U32 R0, R0, R3, RZ ;  /* 0x0000000300007219 */ /* 0x000fe200000006ff */
[----:B------:R-:W-:Y:S02]  /*2f80*/  IMAD.SHL.U32 R3, R3, 0x20, RZ ;  /* 0x0000002003037824 */ /* 0x000fe400078e00ff */
[----:B------:R1:W-:Y:S04]  /*2f90*/  ATOMS.OR RZ, [UR4+0x14], R2 ;  /* 0x00001402ffff798c */ /* 0x0003e8000b000004 */
[----:B------:R1:W-:Y:S04]  /*2fa0*/  ATOMS.OR RZ, [UR4+0x18], R0 ;  /* 0x00001800ffff798c */ /* 0x0003e8000b000004 */
[----:B------:R1:W-:Y:S01]  /*2fb0*/  STS [UR37+0x160], R3 ;  /* 0x00016003ff007988 */ /* 0x0003e20008000825 */
[----:B------:R-:W-:Y:S05]  /*2fc0*/  BRA `(.L_x_52) ;  /* 0x0000000000107947 */ /* 0x000fea0003800000 */
.L_x_51:
[----:B------:R-:W-:Y:S02]  /*2fd0*/  MOV R0, 0xffffffff ;  /* 0xffffffff00007802 */ /* 0x000fe40000000f00 */
[----:B------:R-:W-:-:S03]  /*2fe0*/  MOV R2, 0x3010 ;  /* 0x0000301000027802 */ /* 0x000fc60000000f00 */
[----:B------:R1:W-:Y:S04]  /*2ff0*/  STS [UR37+0x160], R0 ;  /* 0x00016000ff007988 */ /* 0x0003e80008000825 */
[----:B-1-3-5:R-:W-:Y:S05]  /*3000*/  CALL.REL.NOINC `($__internal_1_$__cuda_sm10x_tcgen05_guardrail_trap_phase_invalid_during_alloc) ;  /* 0x0000007c00e47944 */ /* 0x02afea0003c00000 */
.L_x_52:
[----:B------:R-:W-:Y:S05]  /*3010*/  WARPSYNC.ALL ;  /* 0x0000000000007948 */ /* 0x000fea0003800000 */
[----:B------:R-:W2:Y:S01]  /*3020*/  S2UR UR5, SR_CgaCtaId ;  /* 0x00000000000579c3 */ /* 0x000ea20000008800 */
[----:B------:R-:W-:Y:S01]  /*3030*/  UMOV UR4, 0x400 ;  /* 0x0000040000047882 */ /* 0x000fe20000000000 */
[----:B------:R-:W-:-:S06]  /*3040*/  NOP ;  /* 0x0000000000007918 */ /* 0x000fcc0000000000 */
[----:B------:R-:W-:Y:S06]  /*3050*/  BAR.ARV 0x6, 0xa0 ;  /* 0x0182800000007b1d */ /* 0x000fec0000002000 */
[----:B------:R-:W4:Y:S01]  /*3060*/  LDCU UR7, c[0x0][0x38c] ;  /* 0x00007180ff0777ac */ /* 0x000f220008000800 */
[----:B------:R-:W-:Y:S01]  /*3070*/  IMAD.MOV.U32 R11, RZ, RZ, 0x1 ;  /* 0x00000001ff0b7424 */ /* 0x000fe200078e00ff */
[----:B------:R-:W-:Y:S01]  /*3080*/  CS2R R8, SRZ ;  /* 0x0000000000087805 */ /* 0x000fe2000001ff00 */
[----:B------:R-:W-:Y:S01]  /*3090*/  IMAD.MOV.U32 R10, RZ, RZ, RZ ;  /* 0x000000ffff0a7224 */ /* 0x000fe200078e00ff */
[----:B------:R-:W3:Y:S01]  /*30a0*/  LDCU UR6, c[0x0][0x38c] ;  /* 0x00007180ff0677ac */ /* 0x000ee20008000800 */
[----:B------:R-:W-:Y:S01]  /*30b0*/  UMOV UR15, URZ ;  /* 0x000000ff000f7c82 */ /* 0x000fe20008000000 */
[----:B------:R-:W-:Y:S01]  /*30c0*/  UMOV UR14, URZ ;  /* 0x000000ff000e7c82 */ /* 0x000fe20008000000 */
[----:B--2---:R-:W-:Y:S01]  /*30d0*/  ULEA UR5, UR5, UR4, 0x18 ;  /* 0x0000000405057291 */ /* 0x004fe2000f8ec0ff */
[----:B------:R-:W-:Y:S01]  /*30e0*/  UMOV UR24, 0x0 ;  /* 0x0000000000187882 */ /* 0x000fe20000000000 */
[----:B------:R-:W-:-:S02]  /*30f0*/  UMOV UR25, 0x8210910 ;  /* 0x0821091000197882 */ /* 0x000fc40000000000 */
[----:B------:R-:W-:Y:S02]  /*3100*/  UIADD3 UR10, UPT, UPT, UR5, 0x8400, URZ ;  /* 0x00008400050a7890 */ /* 0x000fe4000fffe0ff */
[----:B------:R-:W-:Y:S02]  /*3110*/  UIADD3 UR11, UPT, UPT, UR5, 0x20400, URZ ;  /* 0x00020400050b7890 */ /* 0x000fe4000fffe0ff */
[----:B----4-:R-:W-:Y:S01]  /*3120*/  UIADD3 UR7, UPT, UPT, UR7, 0x1f, URZ ;  /* 0x0000001f07077890 */ /* 0x010fe2000fffe0ff */
[----:B-1----:R-:W1:Y:S01]  /*3130*/  LDS R0, [UR5+0x160] ;  /* 0x00016005ff007984 */ /* 0x002e620008000800 */
[----:B------:R-:W-:Y:S02]  /*3140*/  USHF.R.U32.HI UR10, URZ, 0x4, UR10 ;  /* 0x00000004ff0a7899 */ /* 0x000fe4000801160a */
[----:B------:R-:W-:Y:S02]  /*3150*/  USHF.R.S32.HI UR4, URZ, 0x1f, UR7 ;  /* 0x0000001fff047899 */ /* 0x000fe40008011407 */
[----:B------:R-:W-:-:S02]  /*3160*/  USHF.R.U32.HI UR11, URZ, 0x4, UR11 ;  /* 0x00000004ff0b7899 */ /* 0x000fc4000801160b */
[----:B------:R-:W-:Y:S02]  /*3170*/  ULEA.HI UR4, UR4, UR7, URZ, 0x5 ;  /* 0x0000000704047291 */ /* 0x000fe4000f8f28ff */
[----:B------:R-:W-:Y:S02]  /*3180*/  ULOP3.LUT UR10, UR10, 0x3fff, URZ, 0xc0, !UPT ;  /* 0x00003fff0a0a7892 */ /* 0x000fe4000f8ec0ff */
[----:B------:R-:W-:Y:S02]  /*3190*/  USHF.R.S32.HI UR4, URZ, 0x5, UR4 ;  /* 0x00000005ff047899 */ /* 0x000fe40008011404 */
[----:B------:R-:W-:Y:S02]  /*31a0*/  ULOP3.LUT UR11, UR11, 0x3fff, URZ, 0xc0, !UPT ;  /* 0x00003fff0b0b7892 */ /* 0x000fe4000f8ec0ff */
[----:B------:R-:W-:Y:S01]  /*31b0*/  UISETP.LT.AND UP0, UPT, UR4, 0x1, UPT ;  /* 0x000000010400788c */ /* 0x000fe2000bf01270 */
[----:B------:R-:W-:Y:S01]  /*31c0*/  UMOV UR22, 0x0 ;  /* 0x0000000000167882 */ /* 0x000fe20000000000 */
[----:B------:R-:W-:-:S02]  /*31d0*/  UMOV UR23, 0x8210910 ;  /* 0x0821091000177882 */ /* 0x000fc40000000000 */
[----:B------:R-:W-:Y:S02]  /*31e0*/  USEL UR9, UR4, 0x1, !UP0 ;  /* 0x0000000104097887 */ /* 0x000fe4000c000000 */
[----:B------:R-:W-:Y:S02]  /*31f0*/  ULOP3.LUT UR10, UR10, 0x10000, URZ, 0xfc, !UPT ;  /* 0x000100000a0a7892 */ /* 0x000fe4000f8efcff */
[----:B------:R-:W-:Y:S02]  /*3200*/  ULOP3.LUT UR11, UR11, 0x1000000, URZ, 0xfc, !UPT ;  /* 0x010000000b0b7892 */ /* 0x000fe4000f8efcff */
[----:B------:R-:W-:Y:S02]  /*3210*/  UIADD3 UR9, UPT, UPT, -UR9, URZ, URZ ;  /* 0x000000ff09097290 */ /* 0x000fe4000fffe1ff */
[----:B---3--:R-:W-:Y:S01]  /*3220*/  UISETP.GE.AND UP3, UPT, UR6, 0x1, UPT ;  /* 0x000000010600788c */ /* 0x008fe2000bf66270 */
[----:B------:R-:W-:Y:S01]  /*3230*/  UMOV UR20, 0x0 ;  /* 0x0000000000147882 */ /* 0x000fe20000000000 */
[----:B------:R-:W-:Y:S01]  /*3240*/  UMOV UR21, 0x8210910 ;  /* 0x0821091000157882 */ /* 0x000fe20000000000 */
[----:B------:R-:W-:Y:S01]  /*3250*/  UMOV UR18, 0x0 ;  /* 0x0000000000127882 */ /* 0x000fe20000000000 */
[----:B------:R-:W-:Y:S01]  /*3260*/  UMOV UR19, 0x8210910 ;  /* 0x0821091000137882 */ /* 0x000fe20000000000 */
[----:B-1----:R-:W-:-:S15]  /*3270*/  R2UR UR16, R0 ;  /* 0x00000000001072ca */ /* 0x002fde00000e0000 */
.L_x_61:
[----:B------:R-:W-:Y:S02]  /*3280*/  LEA R0, R10, UR5, 0x3 ;  /* 0x000000050a007c11 */ /* 0x000fe4000f8e18ff */
[----:B------:R-:W-:Y:S02]  /*3290*/  SHF.L.U32 R2, R9, 0x1f, RZ ;  /* 0x0000001f09027819 */ /* 0x000fe400000006ff */
[----:B------:R-:W-:Y:S01]  /*32a0*/  PLOP3.LUT P0, PT, PT, PT, UP3, 0x80, 0x8 ;  /* 0x000000000008781c */ /* 0x000fe20003f0f038 */
[----:B------:R-:W-:Y:S01]  /*32b0*/  VIADD R3, R0, 0xc0 ;  /* 0x000000c000037836 */ /* 0x000fe20000000000 */
[----:B-1----:R-:W1:Y:S02]  /*32c0*/  SYNCS.PHASECHK.TRANS64.TRYWAIT P1, [R0+URZ+0xb0], R2 ;  /* 0x0000b002000075a7 */ /* 0x002e6400080211ff */
[----:B-1-3--:R-:W-:Y:S09]  /*32d0*/  @!P1 BRA `(.L_x_55) ;  /* 0x0000007000809947 */ /* 0x00aff20003800000 */
.L_x_188:
[----:B------:R-:W-:Y:S01]  /*32e0*/  LEA R4, R10, UR5, 0x4 ;  /* 0x000000050a047c11 */ /* 0x000fe2000f8e20ff */
[----:B------:R-:W-:Y:S01]  /*32f0*/  @UP3 ULEA UR6, UR14, UR5, 0x3 ;  /* 0x000000050e063291 */ /* 0x000fe2000f8e18ff */
[----:B------:R-:W-:Y:S01]  /*3300*/  PLOP3.LUT P2, PT, PT, PT, PT, 0x80, 0x8 ;  /* 0x000000000008781c */ /* 0x000fe20003f4f070 */
[----:B------:R-:W-:Y:S01]  /*3310*/  ULEA UR7, UR15, UR5, 0x3 ;  /* 0x000000050f077291 */ /* 0x000fe2000f8e18ff */
[----:B------:R-:W-:Y:S01]  /*3320*/  PRMT R3, RZ, 0x654, R3 ;  /* 0x00000654ff037816 */ /* 0x000fe20000000003 */
[----:B------:R-:W-:Y:S01]  /*3330*/  ULEA UR8, UR15, UR16, 0x7 ;  /* 0x000000100f087291 */ /* 0x000fe2000f8e38ff */
[----:B------:R-:W2:Y:S01]  /*3340*/  LDS.128 R4, [R4+0x140] ;  /* 0x0001400004047984 */ /* 0x000ea20000000c00 */
[----:B-1----:R-:W-:Y:S02]  /*3350*/  @P0 SHF.L.U32 R2, R8, 0x1f, RZ ;  /* 0x0000001f08020819 */ /* 0x002fe400000006ff */
[----:B------:R-:W-:Y:S01]  /*3360*/  SHF.L.U32 R0, R11, 0x1f, RZ ;  /* 0x0000001f0b007819 */ /* 0x000fe200000006ff */
[----:B------:R-:W-:Y:S01]  /*3370*/  @!PT LDS RZ, [RZ] ;  /* 0x00000000fffff984 */ /* 0x000fe20000000800 */
[----:B------:R-:W-:Y:S01]  /*3380*/  @!PT LDS RZ, [RZ] ;  /* 0x00000000fffff984 */ /* 0x000fe20000000800 */
[----:B------:R-:W-:Y:S01]  /*3390*/  @!PT LDS RZ, [RZ] ;  /* 0x00000000fffff984 */ /* 0x000fe20000000800 */
[----:B------:R-:W-:Y:S01]  /*33a0*/  @!PT LDS RZ, [RZ] ;  /* 0x00000000fffff984 */ /* 0x000fe20000000800 */
[----:B------:R1:W-:Y:S06]  /*33b0*/  MEMBAR.ALL.CTA ;  /* 0x0000000000007992 */ /* 0x0003ec0000008000 */
[----:B-1----:R-:W1:Y:S02]  /*33c0*/  FENCE.VIEW.ASYNC.S ;  /* 0x00000000000073c6 */ /* 0x002e640000000000 */
[----:B-1----:R1:W-:Y:S01]  /*33d0*/  SYNCS.ARRIVE.TRANS64.RED.A1T0 RZ, [R3+URZ], RZ ;  /* 0x000000ff03ff79a7 */ /* 0x0023e200081004ff */
[----:B------:R1:W3:Y:S01]  /*33e0*/  @P0 SYNCS.PHASECHK.TRANS64.TRYWAIT P2, [UR6], R2 ;  /* 0x00000002ff0005a7 */ /* 0x0002e20008041106 */
[----:B--2---:R-:W-:Y:S01]  /*33f0*/  LOP3.LUT P1, RZ, R6, 0x1, RZ, 0xc0, !PT ;  /* 0x0000000106ff7812 */ /* 0x004fe2000782c0ff */
[----:B------:R-:W2:Y:S02]  /*3400*/  SYNCS.PHASECHK.TRANS64.TRYWAIT P0, [UR7+0xf0], R0 ;  /* 0x0000f000ff0075a7 */ /* 0x000ea40008001107 */
[----:B-123--:R-:W-:Y:S10]  /*3410*/  @!P0 BRA `(.L_x_56) ;  /* 0x0000007000448947 */ /* 0x00eff40003800000 */
.L_x_190:
[----:B------:R-:W-:Y:S01]  /*3420*/  IADD3 R10, PT, PT, R10, 0x1, RZ ;  /* 0x000000010a0a7810 */ /* 0x000fe20007ffe0ff */
[----:B------:R-:W-:Y:S06]  /*3430*/  BRA.U !UP3, `(.L_x_57) ;  /* 0x000000010bc07547 */ /* 0x000fec000b800000 */
[----:B------:R-:W-:Y:S01]  /*3440*/  UPLOP3.LUT UP4, UPT, UPT, UPT, UPT, 0x40, 0x4 ;  /* 0x000000000004789c */ /* 0x000fe20003f8e870 */
[----:B------:R-:W-:Y:S01]  /*3450*/  UMOV UR13, UR9 ;  /* 0x00000009000d7c82 */ /* 0x000fe20008000000 */
[----:B------:R-:W-:Y:S01]  /*3460*/  UMOV UR12, UR4 ;  /* 0x00000004000c7c82 */ /* 0x000fe20008000000 */
[----:B------:R-:W-:-:S08]  /*3470*/  UMOV UR17, UR14 ;  /* 0x0000000e00117c82 */ /* 0x000fd00008000000 */
.L_x_60:
[----:B------:R-:W-:Y:S02]  /*3480*/  UIADD3 UR13, UPT, UPT, UR13, 0x1, URZ ;  /* 0x000000010d0d7890 */ /* 0x000fe4000fffe0ff */
[----:B--2---:R-:W-:Y:S02]  /*3490*/  ULEA UR6, UR17, UR5, 0x3 ;  /* 0x0000000511067291 */ /* 0x004fe4000f8e18ff */
[----:B------:R-:W-:Y:S01]  /*34a0*/  UISETP.NE.AND UP0, UPT, UR13, URZ, UPT ;  /* 0x000000ff0d00728c */ /* 0x000fe2000bf05270 */
[----:B---3--:R-:W-:Y:S10]  /*34b0*/  @P2 BRA `(.L_x_58) ;  /* 0x00000000000c2947 */ /* 0x008ff40003800000 */
[----:B-1----:R-:W-:Y:S04]  /*34c0*/  SHF.L.U32 R2, R8, 0x1f, RZ ;  /* 0x0000001f08027819 */ /* 0x002fe800000006ff */
[----:B------:R-:W1:Y:S02]  /*34d0*/  SYNCS.PHASECHK.TRANS64.TRYWAIT P0, [UR6], R2 ;  /* 0x00000002ff0075a7 */ /* 0x000e640008001106 */
[----:B-1----:R-:W-:Y:S05]  /*34e0*/  @!P0 BRA `(.L_x_59) ;  /* 0x0000007000288947 */ /* 0x002fea0003800000 */
.L_x_58:
[----:B------:R-:W-:Y:S01]  /*34f0*/  UISETP.NE.AND UP1, UPT, UR12, 0x1, UPT ;  /* 0x000000010c00788c */ /* 0x000fe2000bf25270 */
[----:B------:R-:W-:Y:S01]  /*3500*/  PLOP3.LUT P2, PT, PT, PT, PT, 0x80, 0x8 ;  /* 0x000000000008781c */ /* 0x000fe20003f4f070 */
[----:B------:R-:W-:Y:S02]  /*3510*/  UIADD3 UR14, UPT, UPT, UR17, 0x1, URZ ;  /* 0x00000001110e7890 */ /* 0x000fe4000fffe0ff */
[----:B------:R-:W-:Y:S02]  /*3520*/  ULEA UR28, UR17, UR11, 0xa ;  /* 0x0000000b111c7291 */ /* 0x000fe4000f8e50ff */
[----:B------:R-:W-:Y:S01]  /*3530*/  UISETP.NE.AND UP2, UPT, UR14, 0x6, UPT ;  /* 0x000000060e00788c */ /* 0x000fe2000bf45270 */
[----:B------:R-:W-:Y:S01]  /*3540*/  PLOP3.LUT P0, PT, PT, PT, UP1, 0x80, 0x8 ;  /* 0x000000000008781c */ /* 0x000fe20003f0f018 */
[----:B------:R-:W-:Y:S02]  /*3550*/  UIADD3 UR40, UPT, UPT, UR28, 0x40, URZ ;  /* 0x000000401c287890 */ /* 0x000fe4000fffe0ff */
[----:B------:R-:W-:Y:S02]  /*3560*/  USEL UR27, URZ, 0x1, UP2 ;  /* 0x00000001ff1b7887 */ /* 0x000fe40009000000 */
[----:B------:R-:W-:Y:S02]  /*3570*/  USEL UR14, UR14, URZ, UP2 ;  /* 0x000000ff0e0e7287 */ /* 0x000fe40009000000 */
[----:B------:R-:W-:Y:S02]  /*3580*/  UIADD3 UR36, UPT, UPT, UR28, 0x80, URZ ;  /* 0x000000801c247890 */ /* 0x000fe4000fffe0ff */
[----:B------:R-:W-:Y:S01]  /*3590*/  @UP1 ULEA UR26, UR14, UR5, 0x3 ;  /* 0x000000050e1a1291 */ /* 0x000fe2000f8e18ff */
[----:B------:R-:W-:Y:S01]  /*35a0*/  LOP3.LUT R8, R8, UR27, RZ, 0x3c, !PT ;  /* 0x0000001b08087c12 */ /* 0x000fe2000f8e3cff */
[----:B------:R-:W-:Y:S02]  /*35b0*/  UIADD3 UR32, UPT, UPT, UR28, 0xc0, URZ ;  /* 0x000000c01c207890 */ /* 0x000fe4000fffe0ff */
[----:B------:R-:W-:Y:S01]  /*35c0*/  UIADD3 UR6, UPT, UPT, UR6, 0x30, URZ ;  /* 0x0000003006067890 */ /* 0x000fe2000fffe0ff */
[----:B-1----:R-:W-:Y:S01]  /*35d0*/  @P0 SHF.L.U32 R0, R8, 0x1f, RZ ;  /* 0x0000001f08000819 */ /* 0x002fe200000006ff */
[----:B------:R-:W-:Y:S01]  /*35e0*/  UIADD3 UR12, UPT, UPT, UR12, -0x1, URZ ;  /* 0xffffffff0c0c7890 */ /* 0x000fe2000fffe0ff */
[----:B------:R-:W-:Y:S02]  /*35f0*/  UMOV UR29, 0x20004020 ;  /* 0x20004020001d7882 */ /* 0x000fe40000000000 */
[----:B------:R2:W3:Y:S01]  /*3600*/  @P0 SYNCS.PHASECHK.TRANS64.TRYWAIT P2, [UR26], R0 ;  /* 0x00000000ff0005a7 */ /* 0x0004e2000804111a */
[----:B------:R-:W-:Y:S01]  /*3610*/  ULEA UR26, UR17, UR10, 0xa ;  /* 0x0000000a111a7291 */ /* 0x000fe2000f8e50ff */
[----:B------:R-:W-:Y:S01]  /*3620*/  UMOV UR27, 0x40004040 ;  /* 0x40004040001b7882 */ /* 0x000fe20000000000 */
[----:B------:R-:W-:Y:S02]  /*3630*/  UMOV UR41, 0x20004020 ;  /* 0x2000402000297882 */ /* 0x000fe40000000000 */
[----:B------:R-:W-:Y:S02]  /*3640*/  UIADD3 UR38, UPT, UPT, UR26, 0x2, URZ ;  /* 0x000000021a267890 */ /* 0x000fe4000fffe0ff */
[----:B------:R-:W-:Y:S02]  /*3650*/  UIADD3 UR34, UPT, UPT, UR26, 0x4, URZ ;  /* 0x000000041a227890 */ /* 0x000fe4000fffe0ff */
[----:B------:R-:W-:Y:S01]  /*3660*/  UIADD3 UR30, UPT, UPT, UR26, 0x6, URZ ;  /* 0x000000061a1e7890 */ /* 0x000fe2000fffe0ff */
[----:B------:R2:W-:Y:S01]  /*3670*/  UTCHMMA gdesc[UR26], gdesc[UR28], tmem[UR8], tmem[UR24], idesc[UR25], UP4 ;  /* 0x00ff181c1a0075ea */ /* 0x0005e2000a000008 */
[----:B------:R-:W-:Y:S01]  /*3680*/  UPLOP3.LUT UP4, UPT, UPT, UPT, UPT, 0x80, 0x8 ;  /* 0x000000000008789c */ /* 0x000fe20003f8f070 */
[----:B------:R-:W-:Y:S01]  /*3690*/  UMOV UR39, 0x40004040 ;  /* 0x4000404000277882 */ /* 0x000fe20000000000 */
[----:B------:R-:W-:Y:S01]  /*36a0*/  UMOV UR37, 0x20004020 ;  /* 0x2000402000257882 */ /* 0x000fe20000000000 */
[----:B------:R2:W-:Y:S01]  /*36b0*/  UTCHMMA gdesc[UR38], gdesc[UR40], tmem[UR8], tmem[UR22], idesc[UR23], UPT ;  /* 0x00ff1628260075ea */ /* 0x0005e2000b800008 */
[----:B------:R-:W-:Y:S01]  /*36c0*/  UMOV UR35, 0x40004040 ;  /* 0x4000404000237882 */ /* 0x000fe20000000000 */
[----:B------:R-:W-:Y:S01]  /*36d0*/  UMOV UR33, 0x20004020 ;  /* 0x2000402000217882 */ /* 0x000fe20000000000 */
[----:B------:R-:W-:Y:S01]  /*36e0*/  UMOV UR31, 0x40004040 ;  /* 0x40004040001f7882 */ /* 0x000fe20000000000 */
[----:B------:R2:W-:Y:S01]  /*36f0*/  UTCHMMA gdesc[UR34], gdesc[UR36], tmem[UR8], tmem[UR20], idesc[UR21], UPT ;  /* 0x00ff1424220075ea */ /* 0x0005e2000b800008 */
[----:B------:R2:W-:Y:S01]  /*3700*/  UTCHMMA gdesc[UR30], gdesc[UR32], tmem[UR8], tmem[UR18], idesc[UR19], UPT ;  /* 0x00ff12201e0075ea */ /* 0x0005e2000b800008 */
[----:B------:R2:W-:Y:S01]  /*3710*/  UTCBAR [UR6], URZ ;  /* 0x000000ff060073e9 */ /* 0x0005e200080000ff */
[----:B------:R-:W-:Y:S01]  /*3720*/  UMOV UR17, UR14 ;  /* 0x0000000e00117c82 */ /* 0x000fe20008000000 */
[----:B------:R-:W-:Y:S05]  /*3730*/  BRA.U UP0, `(.L_x_60) ;  /* 0xfffffffd00507547 */ /* 0x000fea000b83ffff */
.L_x_57:
[----:B------:R-:W-:Y:S01]  /*3740*/  UIADD3 UR15, UPT, UPT, UR15, 0x1, URZ ;  /* 0x000000010f0f7890 */ /* 0x000fe2000fffe0ff */
[C---:B------:R-:W-:Y:S01]  /*3750*/  ISETP.NE.AND P0, PT, R10.reuse, 0x2, PT ;  /* 0x000000020a00780c */ /* 0x040fe20003f05270 */
[----:B------:R-:W-:Y:S02]  /*3760*/  UIADD3 UR7, UPT, UPT, UR7, 0xd0, URZ ;  /* 0x000000d007077890 */ /* 0x000fe4000fffe0ff */
[----:B------:R-:W-:Y:S01]  /*3770*/  UISETP.NE.AND UP0, UPT, UR15, 0x4, UPT ;  /* 0x000000040f00788c */ /* 0x000fe2000bf05270 */
[----:B-12---:R-:W-:Y:S02]  /*3780*/  SEL R0, RZ, 0x1, P0 ;  /* 0x00000001ff007807 */ /* 0x006fe40000000000 */
[----:B------:R-:W-:Y:S01]  /*3790*/  SEL R10, R10, RZ, P0 ;  /* 0x000000ff0a0a7207 */ /* 0x000fe20000000000 */
[----:B------:R-:W-:Y:S01]  /*37a0*/  USEL UR6, URZ, 0x1, UP0 ;  /* 0x00000001ff067887 */ /* 0x000fe20008000000 */
[----:B------:R-:W-:Y:S01]  /*37b0*/  LOP3.LUT R9, R9, R0, RZ, 0x3c, !PT ;  /* 0x0000000009097212 */ /* 0x000fe200078e3cff */
[----:B------:R-:W-:Y:S01]  /*37c0*/  USEL UR15, UR15, URZ, UP0 ;  /* 0x000000ff0f0f7287 */ /* 0x000fe20008000000 */
[----:B------:R1:W-:Y:S03]  /*37d0*/  UTCBAR [UR7], URZ ;  /* 0x000000ff070073e9 */ /* 0x0003e600080000ff */
[----:B------:R-:W-:Y:S01]  /*37e0*/  LOP3.LUT R11, R11, UR6, RZ, 0x3c, !PT ;  /* 0x000000060b0b7c12 */ /* 0x000fe2000f8e3cff */
[----:B------:R-:W-:Y:S07]  /*37f0*/  @P1 BRA `(.L_x_61) ;  /* 0xfffffff800a01947 */ /* 0x000fee000383ffff */
[----:B------:R-:W2:Y:S01]  /*3800*/  S2UR UR4, SR_CgaCtaId ;  /* 0x00000000000479c3 */ /* 0x000ea20000008800 */
[----:B------:R-:W-:Y:S01]  /*3810*/  ELECT P0, URZ, PT ;  /* 0x0000000000ff782f */ /* 0x000fe20003800000 */
[----:B------:R-:W-:Y:S01]  /*3820*/  IMAD.MOV.U32 R0, RZ, RZ, 0x1 ;  /* 0x00000001ff007424 */ /* 0x000fe200078e00ff */
[----:B------:R-:W-:Y:S01]  /*3830*/  UIADD3 UR5, UPT, UPT, UR5, 0xf0, URZ ;  /* 0x000000f005057890 */ /* 0x000fe2000fffe0ff */
[----:B------:R-:W-:Y:S01]  /*3840*/  SHF.L.U32 R2, R11, 0x1f, RZ ;  /* 0x0000001f0b027819 */ /* 0x000fe200000006ff */
[----:B------:R-:W-:-:S03]  /*3850*/  UMOV UR6, 0x40 ;  /* 0x0000004000067882 */ /* 0x000fc60000000000 */
[----:B------:R-:W-:Y:S01]  /*3860*/  UVIRTCOUNT.DEALLOC.SMPOOL 0x80 ;  /* 0x000000800000784c */ /* 0x000fe20000000000 */
[----:B--2---:R-:W-:Y:S02]  /*3870*/  ULEA UR4, UR4, UR6, 0x18 ;  /* 0x0000000604047291 */ /* 0x004fe4000f8ec0ff */
[----:B------:R-:W-:-:S07]  /*3880*/  ULEA UR6, UR15, UR5, 0x3 ;  /* 0x000000050f067291 */ /* 0x000fce000f8e18ff */
[----:B------:R2:W-:Y:S02]  /*3890*/  @P0 STS.U8 [UR4+0x1c], R0 ;  /* 0x00001c00ff000988 */ /* 0x0005e40008000004 */
[----:B------:R-:W4:Y:S02]  /*38a0*/  SYNCS.PHASECHK.TRANS64.TRYWAIT P0, [UR6], R2 ;  /* 0x00000002ff0075a7 */ /* 0x000f240008001106 */
[----:B--2-4-:R-:W-:Y:S05]  /*38b0*/  @!P0 BRA `(.L_x_62) ;  /* 0x0000006c004c8947 */ /* 0x014fea0003800000 */
.L_x_193:
[----:B-1----:R-:W-:-:S04]  /*38c0*/  UIADD3 UR7, UPT, UPT, UR15, 0x1, URZ ;  /* 0x000000010f077890 */ /* 0x002fc8000fffe0ff */
[----:B------:R-:W-:-:S04]  /*38d0*/  UISETP.NE.AND UP0, UPT, UR7, 0x4, UPT ;  /* 0x000000040700788c */ /* 0x000fc8000bf05270 */
[----:B------:R-:W-:Y:S02]  /*38e0*/  USEL UR8, URZ, 0x1, UP0 ;  /* 0x00000001ff087887 */ /* 0x000fe40008000000 */
[----:B------:R-:W-:-:S04]  /*38f0*/  USEL UR7, UR7, URZ, UP0 ;  /* 0x000000ff07077287 */ /* 0x000fc80008000000 */
[----:B------:R-:W-:Y:S01]  /*3900*/  ULEA UR6, UR7, UR5, 0x3 ;  /* 0x0000000507067291 */ /* 0x000fe2000f8e18ff */
[----:B--2---:R-:W-:-:S04]  /*3910*/  LOP3.LUT R2, R11, UR8, RZ, 0x3c, !PT ;  /* 0x000000080b027c12 */ /* 0x004fc8000f8e3cff */
[----:B------:R-:W-:-:S04]  /*3920*/  SHF.L.U32 R3, R2, 0x1f, RZ ;  /* 0x0000001f02037819 */ /* 0x000fc800000006ff */
[----:B------:R-:W1:Y:S02]  /*3930*/  SYNCS.PHASECHK.TRANS64.TRYWAIT P0, [UR6], R3 ;  /* 0x00000003ff0075a7 */ /* 0x000e640008001106 */
[----:B-1----:R-:W-:Y:S05]  /*3940*/  @!P0 BRA `(.L_x_63) ;  /* 0x0000006c00408947 */ /* 0x002fea0003800000 */
.L_x_195:
        /* <DEDUP_REMOVED lines=9> */
.L_x_197:
[----:B------:R-:W-:-:S04]  /*39e0*/  UIADD3 UR7, UPT, UPT, UR7, 0x1, URZ ;  /* 0x0000000107077890 */ /* 0x000fc8000fffe0ff */
[----:B------:R-:W-:-:S04]  /*39f0*/  UISETP.NE.AND UP0, UPT, UR7, 0x4, UPT ;  /* 0x000000040700788c */ /* 0x000fc8000bf05270 */
[----:B------:R-:W-:Y:S02]  /*3a00*/  USEL UR6, URZ, 0x1, UP0 ;  /* 0x00000001ff067887 */ /* 0x000fe40008000000 */
[----:B------:R-:W-:-:S04]  /*3a10*/  USEL UR7, UR7, URZ, UP0 ;  /* 0x000000ff07077287 */ /* 0x000fc80008000000 */
[----:B------:R-:W-:Y:S01]  /*3a20*/  ULEA UR7, UR7, UR5, 0x3 ;  /* 0x0000000507077291 */ /* 0x000fe2000f8e18ff */
[----:B------:R-:W-:-:S04]  /*3a30*/  LOP3.LUT R2, R2, UR6, RZ, 0x3c, !PT ;  /* 0x0000000602027c12 */ /* 0x000fc8000f8e3cff */
[----:B------:R-:W-:-:S04]  /*3a40*/  SHF.L.U32 R2, R2, 0x1f, RZ ;  /* 0x0000001f02027819 */ /* 0x000fc800000006ff */
[----:B------:R-:W2:Y:S02]  /*3a50*/  SYNCS.PHASECHK.TRANS64.TRYWAIT P0, [UR7], R2 ;  /* 0x00000002ff0075a7 */ /* 0x000ea40008001107 */
[----:B--2---:R-:W-:Y:S05]  /*3a60*/  @!P0 BRA `(.L_x_65) ;  /* 0x0000006c00288947 */ /* 0x004fea0003800000 */
.L_x_199:
[----:B------:R-:W-:Y:S01]  /*3a70*/  NOP ;  /* 0x0000000000007918 */ /* 0x000fe20000000000 */
[----:B-1----:R-:W1:Y:S01]  /*3a80*/  LDS R0, [UR4+0x14] ;  /* 0x00001404ff007984 */ /* 0x002e620008000800 */
[----:B------:R-:W-:Y:S01]  /*3a90*/  ULOP3.LUT UR6, UR16, 0xffff, URZ, 0xc0, !UPT ;  /* 0x0000ffff10067892 */ /* 0x000fe2000f8ec0ff */
[----:B------:R-:W-:Y:S01]  /*3aa0*/  UMOV UR8, 0xffff ;  /* 0x0000ffff00087882 */ /* 0x000fe20000000000 */
[----:B------:R-:W-:Y:S02]  /*3ab0*/  UMOV UR5, 0x1 ;  /* 0x0000000100057882 */ /* 0x000fe40000000000 */
[----:B------:R-:W-:-:S04]  /*3ac0*/  USHF.R.U32.HI UR6, URZ, 0x5, UR6 ;  /* 0x00000005ff067899 */ /* 0x000fc80008011606 */
[----:B------:R-:W-:Y:S02]  /*3ad0*/  USHF.L.U32 UR8, UR8, UR6, URZ ;  /* 0x0000000608087299 */ /* 0x000fe400080006ff */
[----:B------:R-:W-:-:S04]  /*3ae0*/  USHF.L.U32 UR5, UR5, UR6, URZ ;  /* 0x0000000605057299 */ /* 0x000fc800080006ff */
[----:B-1----:R-:W-:-:S04]  /*3af0*/  LOP3.LUT R0, R0, UR8, RZ, 0xc0, !PT ;  /* 0x0000000800007c12 */ /* 0x002fc8000f8ec0ff */
[----:B------:R-:W-:-:S13]  /*3b00*/  ISETP.NE.AND P0, PT, R0, UR8, PT ;  /* 0x0000000800007c0c */ /* 0x000fda000bf05270 */
[----:B------:R-:W-:Y:S05]  /*3b10*/  @P0 BRA `(.L_x_66) ;  /* 0x0000000000580947 */ /* 0x000fea0003800000 */
[----:B------:R-:W1:Y:S02]  /*3b20*/  LDS R0, [UR4+0x18] ;  /* 0x00001804ff007984 */ /* 0x000e640008000800 */
[----:B-1----:R-:W-:-:S04]  /*3b30*/  LOP3.LUT R0, R0, UR5, RZ, 0xc0, !PT ;  /* 0x0000000500007c12 */ /* 0x002fc8000f8ec0ff */
[----:B------:R-:W-:-:S13]  /*3b40*/  ISETP.NE.AND P0, PT, R0, UR5, PT ;  /* 0x0000000500007c0c */ /* 0x000fda000bf05270 */
[----:B------:R-:W-:Y:S05]  /*3b50*/  @P0 BRA `(.L_x_67) ;  /* 0x00000000003c0947 */ /* 0x000fea0003800000 */
[----:B------:R-:W1:Y:S01]  /*3b60*/  S2R R2, SR_LANEID ;  /* 0x0000000000027919 */ /* 0x000e620000000000 */
[----:B------:R-:W-:Y:S01]  /*3b70*/  ULOP3.LUT UR8, URZ, UR8, URZ, 0x33, !UPT ;  /* 0x00000008ff087292 */ /* 0x000fe2000f8e33ff */
[----:B------:R-:W-:Y:S02]  /*3b80*/  VOTEU.ANY UR7, UPT, PT ;  /* 0x0000000000077886 */ /* 0x000fe400038e0100 */
[----:B------:R-:W-:-:S03]  /*3b90*/  UFLO.U32 UR7, UR7 ;  /* 0x00000007000772bd */ /* 0x000fc600080e0000 */
[----:B------:R-:W-:-:S04]  /*3ba0*/  IMAD.U32 R0, RZ, RZ, UR8 ;  /* 0x00000008ff007e24 */ /* 0x000fc8000f8e00ff */
[----:B------:R2:W4:Y:S02]  /*3bb0*/  REDUX UR6, R0 ;  /* 0x00000000000673c4 */ /* 0x0005240000000000 */
[----:B------:R1:W-:Y:S02]  /*3bc0*/  UTCATOMSWS.AND URZ, UR8 ;  /* 0x0000000800ff79e3 */ /* 0x0003e40008000000 */
[----:B-1----:R-:W-:Y:S02]  /*3bd0*/  ISETP.EQ.U32.AND P0, PT, R2, UR7, PT ;  /* 0x0000000702007c0c */ /* 0x002fe4000bf02070 */
[----:B--2---:R-:W-:Y:S02]  /*3be0*/  LOP3.LUT R0, RZ, UR5, RZ, 0x33, !PT ;  /* 0x00000005ff007c12 */ /* 0x004fe4000f8e33ff */
[----:B----4-:R-:W-:Y:S02]  /*3bf0*/  MOV R2, UR6 ;  /* 0x0000000600027c02 */ /* 0x010fe40008000f00 */
[----:B------:R-:W1:Y:S07]  /*3c00*/  REDUX UR5, R0 ;  /* 0x00000000000573c4 */ /* 0x000e6e0000000000 */
[----:B------:R2:W-:Y:S01]  /*3c10*/  @P0 ATOMS.AND RZ, [UR4+0x14], R2 ;  /* 0x00001402ffff098c */ /* 0x0005e2000a800004 */
[----:B-1----:R-:W-:-:S05]  /*3c20*/  IMAD.U32 R0, RZ, RZ, UR5 ;  /* 0x00000005ff007e24 */ /* 0x002fca000f8e00ff */
[----:B------:R2:W-:Y:S01]  /*3c30*/  @P0 ATOMS.AND RZ, [UR4+0x18], R0 ;  /* 0x00001800ffff098c */ /* 0x0005e2000a800004 */
[----:B------:R-:W-:Y:S05]  /*3c40*/  BRA `(.L_x_68) ;  /* 0x0000000000147947 */ /* 0x000fea0003800000 */
.L_x_67:
[----:B------:R-:W-:Y:S02]  /*3c50*/  MOV R2, 0x3c70 ;  /* 0x00003c7000027802 */ /* 0x000fe40000000f00 */
[----:B---3-5:R-:W-:Y:S05]  /*3c60*/  CALL.REL.NOINC `($__internal_0_$__cuda_sm10x_tcgen05_guardrail_trap_col_being_dealloced_not_returned_by_alloc) ;  /* 0x0000007000c07944 */ /* 0x028fea0003c00000 */
[----:B------:R-:W-:Y:S05]  /*3c70*/  BRA `(.L_x_68) ;  /* 0x0000000000087947 */ /* 0x000fea0003800000 */
.L_x_66:
[----:B------:R-:W-:Y:S02]  /*3c80*/  MOV R2, 0x3ca0 ;  /* 0x00003ca000027802 */ /* 0x000fe40000000f00 */
[----:B---3-5:R-:W-:Y:S05]  /*3c90*/  CALL.REL.NOINC `($__internal_2_$__cuda_sm10x_tcgen05_guardrail_trap_unallocated_columns_being_dealloced) ;  /* 0x0000007000cc7944 */ /* 0x028fea0003c00000 */
.L_x_68:
[----:B------:R-:W-:Y:S01]  /*3ca0*/  NOP ;  /* 0x0000000000007918 */ /* 0x000fe20000000000 */
[----:B------:R-:W-:Y:S05]  /*3cb0*/  EXIT ;  /* 0x000000000000794d */ /* 0x000fea0003800000 */
.L_x_50:
[----:B------:R-:W-:-:S09]  /*3cc0*/  UISETP.NE.OR UP2, UPT, UR8, 0x3, !UP2 ;  /* 0x000000030800788c */ /* 0x000fd2000d745670 */
[----:B------:R-:W-:Y:S05]  /*3cd0*/  BRA.U UP2, `(.L_x_69) ;  /* 0x0000001502707547 */ /* 0x000fea000b800000 */
[----:B------:R-:W1:Y:S01]  /*3ce0*/  LDC R0, c[0x0][0xb30] ;  /* 0x0002cc00ff007b82 */ /* 0x000e620000000800 */
[----:B------:R-:W2:Y:S01]  /*3cf0*/  LDCU.64 UR8, c[0x0][0x888] ;  /* 0x00011100ff0877ac */ /* 0x000ea20008000a00 */
[----:B------:R-:W-:Y:S01]  /*3d00*/  CS2R R28, SRZ ;  /* 0x00000000001c7805 */ /* 0x000fe2000001ff00 */
[----:B------:R-:W-:Y:S01]  /*3d10*/  IMAD.MOV.U32 R25, RZ, RZ, 0x2000 ;  /* 0x00002000ff197424 */ /* 0x000fe200078e00ff */
[----:B------:R-:W4:Y:S04]  /*3d20*/  LDCU.64 UR4, c[0x0][0x890] ;  /* 0x00011200ff0477ac */ /* 0x000f280008000a00 */
[----:B------:R-:W3:Y:S01]  /*3d30*/  LDC R24, c[0x0][0x370] ;  /* 0x0000dc00ff187b82 */ /* 0x000ee20000000800 */
[----:B------:R-:W-:Y:S01]  /*3d40*/  UMOV UR7, 0x400 ;  /* 0x0000040000077882 */ /* 0x000fe20000000000 */
[----:B------:R-:W-:-:S02]  /*3d50*/  UPLOP3.LUT UP1, UPT, UPT, UPT, UPT, 0x40, 0x4 ;  /* 0x000000000004789c */ /* 0x000fc40003f2e870 */
[----:B------:R-:W-:-:S04]  /*3d60*/  ULEA UR7, UR37, UR7, 0x18 ;  /* 0x0000000725077291 */ /* 0x000fc8000f8ec0ff */
[----:B------:R-:W3:Y:S01]  /*3d70*/  LDC R3, c[0x0][0xb0c] ;  /* 0x0002c300ff037b82 */ /* 0x000ee20000000800 */
[----:B------:R-:W-:Y:S02]  /*3d80*/  UIADD3 UR41, UPT, UPT, UR7, 0x60, URZ ;  /* 0x0000006007297890 */ /* 0x000fe4000fffe0ff */
[----:B--2---:R-:W-:Y:S02]  /*3d90*/  UISETP.NE.U32.AND UP2, UPT, UR8, URZ, UPT ;  /* 0x000000ff0800728c */ /* 0x004fe4000bf45070 */
[----:B------:R-:W-:Y:S02]  /*3da0*/  UIADD3 UR33, UPT, UPT, UR7, 0x68, URZ ;  /* 0x0000006807217890 */ /* 0x000fe4000fffe0ff */
[----:B----4-:R-:W-:Y:S01]  /*3db0*/  UISETP.NE.U32.AND UP3, UPT, UR4, URZ, UPT ;  /* 0x000000ff0400728c */ /* 0x010fe2000bf65070 */
[----:B------:R-:W2:Y:S01]  /*3dc0*/  LDC R18, c[0x0][0xb20] ;  /* 0x0002c800ff127b82 */ /* 0x000ea20000000800 */
[----:B-1----:R-:W-:Y:S01]  /*3dd0*/  ISETP.NE.AND P1, PT, R0, 0x1, PT ;  /* 0x000000010000780c */ /* 0x002fe20003f25270 */
[----:B------:R-:W-:-:S02]  /*3de0*/  UISETP.NE.AND.EX UP2, UPT, UR9, URZ, UPT, UP2 ;  /* 0x000000ff0900728c */ /* 0x000fc4000bf45320 */
[----:B------:R-:W-:Y:S02]  /*3df0*/  UIADD3 UR25, UPT, UPT, UR7, 0x70, URZ ;  /* 0x0000007007197890 */ /* 0x000fe4000fffe0ff */
[----:B------:R-:W-:Y:S02]  /*3e00*/  UIADD3 UR17, UPT, UPT, UR7, 0x78, URZ ;  /* 0x0000007807117890 */ /* 0x000fe4000fffe0ff */
[----:B------:R-:W1:Y:S01]  /*3e10*/  LDC.64 R30, c[0x0][0x348] ;  /* 0x0000d200ff1e7b82 */ /* 0x000e620000000a00 */
[----:B------:R-:W-:-:S07]  /*3e20*/  UISETP.NE.AND.EX UP3, UPT, UR5, URZ, UPT, UP3 ;  /* 0x000000ff0500728c */ /* 0x000fce000bf65330 */
[----:B------:R-:W4:Y:S08]  /*3e30*/  LDC.64 R16, c[0x0][0xb10] ;  /* 0x0002c400ff107b82 */ /* 0x000f300000000a00 */
[----:B------:R-:W1:Y:S08]  /*3e40*/  LDC.64 R6, c[0x0][0xb18] ;  /* 0x0002c600ff067b82 */ /* 0x000e700000000a00 */
[----:B------:R-:W1:Y:S08]  /*3e50*/  LDC.64 R4, c[0x0][0xb28] ;  /* 0x0002ca00ff047b82 */ /* 0x000e700000000a00 */
[----:B--23--:R-:W1:Y:S02]  /*3e60*/  LDC R19, c[0x0][0x374] ;  /* 0x0000dd00ff137b82 */ /* 0x00ce640000000800 */
.L_x_84:
[C---:B------:R-:W-:Y:S02]  /*3e70*/  LEA R0, R29.reuse, UR7, 0x3 ;  /* 0x000000071d007c11 */ /* 0x040fe4000f8e18ff */
[----:B------:R-:W-:Y:S02]  /*3e80*/  SHF.L.U32 R2, R28, 0x1f, RZ ;  /* 0x0000001f1c027819 */ /* 0x000fe400000006ff */
[----:B------:R-:W-:Y:S02]  /*3e90*/  LEA R20, R29, UR7, 0x4 ;  /* 0x000000071d147c11 */ /* 0x000fe4000f8e20ff */
[----:B--2---:R-:W2:Y:S02]  /*3ea0*/  SYNCS.PHASECHK.TRANS64.TRYWAIT P0, [R0+URZ+0xb0], R2 ;  /* 0x0000b002000075a7 */ /* 0x004ea400080011ff */
[----:B--2---:R-:W-:Y:S05]  /*3eb0*/  @!P0 BRA `(.L_x_70) ;  /* 0x00000068002c8947 */ /* 0x004fea0003800000 */
.L_x_200:
[----:B------:R-:W-:Y:S01]  /*3ec0*/  ISETP.GE.AND P0, PT, R26, 0x1, PT ;  /* 0x000000011a00780c */ /* 0x000fe20003f06270 */
[----:B------:R-:W3:Y:S01]  /*3ed0*/  LDS.128 R20, [R20+0x140] ;  /* 0x0001400014147984 */ /* 0x000ee20000000c00 */
[----:B--2---:R-:W-:Y:S01]  /*3ee0*/  VIADD R0, R0, 0xc0 ;  /* 0x000000c000007836 */ /* 0x004fe20000000000 */
[----:B------:R-:W-:Y:S01]  /*3ef0*/  @!PT LDS RZ, [RZ] ;  /* 0x00000000fffff984 */ /* 0x000fe20000000800 */
[----:B------:R-:W-:Y:S01]  /*3f00*/  @!PT LDS RZ, [RZ] ;  /* 0x00000000fffff984 */ /* 0x000fe20000000800 */
[----:B------:R-:W-:Y:S01]  /*3f10*/  @!PT LDS RZ, [RZ] ;  /* 0x00000000fffff984 */ /* 0x000fe20000000800 */
[----:B------:R-:W-:Y:S01]  /*3f20*/  @!PT LDS RZ, [RZ] ;  /* 0x00000000fffff984 */ /* 0x000fe20000000800 */
[----:B------:R2:W-:Y:S06]  /*3f30*/  MEMBAR.ALL.CTA ;  /* 0x0000000000007992 */ /* 0x0005ec0000008000 */
[----:B--2---:R-:W2:Y:S01]  /*3f40*/  FENCE.VIEW.ASYNC.S ;  /* 0x00000000000073c6 */ /* 0x004ea20000000000 */
[----:B------:R-:W-:Y:S04]  /*3f50*/  PRMT R0, RZ, 0x654, R0 ;  /* 0x00000654ff007816 */ /* 0x000fe80000000000 */
[----:B--2---:R2:W-:Y:S01]  /*3f60*/  SYNCS.ARRIVE.TRANS64.RED.A1T0 RZ, [R0+URZ], RZ ;  /* 0x000000ff00ff79a7 */ /* 0x0045e200081004ff */
[----:B---3--:R-:W-:Y:S11]  /*3f70*/  LOP3.LUT P3, RZ, R22, 0x1, RZ, 0xc0, !PT ;  /* 0x0000000116ff7812 */ /* 0x008ff6000786c0ff */
[----:B------:R-:W-:Y:S02]  /*3f80*/  @!UPT UIADD3 URZ, UPT, UPT, URZ, URZ, URZ ;  /* 0x000000fffffff290 */ /* 0x000fe4000fffe0ff */
[----:B------:R-:W-:Y:S02]  /*3f90*/  @P3 MOV R11, R20 ;  /* 0x00000014000b3202 */ /* 0x000fe40000000f00 */
[----:B------:R-:W-:Y:S01]  /*3fa0*/  @P3 LOP3.LUT R10, R21, 0xffff, RZ, 0xc0, !PT ;  /* 0x0000ffff150a3812 */ /* 0x000fe200078ec0ff */
[----:B--2---:R-:W-:Y:S06]  /*3fb0*/  @!P0 BRA `(.L_x_71) ;  /* 0x0000000000a48947 */ /* 0x004fec0003800000 */
[-C--:B-1----:R-:W-:Y:S01]  /*3fc0*/  IMAD.HI.U32 R0, R19, R7.reuse, RZ ;  /* 0x0000000713007227 */ /* 0x082fe200078e00ff */
[----:B------:R-:W-:Y:S02]  /*3fd0*/  ISETP.NE.AND P0, PT, R6, 0x1, PT ;  /* 0x000000010600780c */ /* 0x000fe40003f05270 */
[----:B------:R-:W-:Y:S01]  /*3fe0*/  ISETP.NE.AND P2, PT, R26, 0x1, PT ;  /* 0x000000011a00780c */ /* 0x000fe20003f45270 */
[----:B----4-:R-:W-:Y:S01]  /*3ff0*/  IMAD.HI.U32 R9, R24, R16, RZ ;  /* 0x0000001018097227 */ /* 0x010fe200078e00ff */
[----:B------:R-:W-:Y:S02]  /*4000*/  SHF.R.U32.HI R0, RZ, R18, R0 ;  /* 0x00000012ff007219 */ /* 0x000fe40000011600 */
[----:B------:R-:W-:Y:S01]  /*4010*/  ISETP.NE.AND P4, PT, R3, 0x1, PT ;  /* 0x000000010300780c */ /* 0x000fe20003f85270 */
[----:B------:R-:W-:Y:S01]  /*4020*/  IMAD.HI.U32 R13, R10, R7, RZ ;  /* 0x000000070a0d7227 */ /* 0x000fe200078e00ff */
[----:B------:R-:W-:Y:S02]  /*4030*/  SHF.R.U32.HI R9, RZ, R17, R9 ;  /* 0x00000011ff097219 */ /* 0x000fe40000011609 */
[----:B------:R-:W-:Y:S01]  /*4040*/  SEL R0, R19, R0, !P0 ;  /* 0x0000000013007207 */ /* 0x000fe20004000000 */
[----:B------:R-:W-:Y:S01]  /*4050*/  IMAD.HI.U32 R12, R11, R16, RZ ;  /* 0x000000100b0c7227 */ /* 0x000fe200078e00ff */
[----:B------:R-:W-:Y:S03]  /*4060*/  SEL R9, R24, R9, !P4 ;  /* 0x0000000918097207 */ /* 0x000fe60006000000 */
[-C--:B------:R-:W-:Y:S01]  /*4070*/  IMAD.HI.U32 R8, R0, R4.reuse, RZ ;  /* 0x0000000400087227 */ /* 0x080fe200078e00ff */
[----:B------:R-:W-:Y:S03]  /*4080*/  SHF.R.U32.HI R12, RZ, R17, R12 ;  /* 0x00000011ff0c7219 */ /* 0x000fe6000001160c */
[----:B------:R-:W-:Y:S01]  /*4090*/  IMAD.HI.U32 R2, R9, R4, RZ ;  /* 0x0000000409027227 */ /* 0x000fe200078e00ff */
[-C--:B------:R-:W-:Y:S02]  /*40a0*/  @P2 SHF.R.U32.HI R0, RZ, R5.reuse, R8 ;  /* 0x00000005ff002219 */ /* 0x080fe40000011608 */
[----:B------:R-:W-:Y:S02]  /*40b0*/  SHF.R.U32.HI R8, RZ, R18, R13 ;  /* 0x00000012ff087219 */ /* 0x000fe4000001160d */
[----:B------:R-:W-:Y:S01]  /*40c0*/  @P2 SHF.R.U32.HI R9, RZ, R5, R2 ;  /* 0x00000005ff092219 */ /* 0x000fe20000011602 */
[----:B------:R-:W-:Y:S01]  /*40d0*/  IMAD R0, R26, R0, RZ ;  /* 0x000000001a007224 */ /* 0x000fe200078e02ff */
[----:B------:R-:W-:Y:S02]  /*40e0*/  SEL R8, R10, R8, !P0 ;  /* 0x000000080a087207 */ /* 0x000fe40004000000 */
[----:B------:R-:W-:Y:S01]  /*40f0*/  SEL R2, R11, R12, !P4 ;  /* 0x0000000c0b027207 */ /* 0x000fe20006000000 */
[----:B------:R-:W-:Y:S01]  /*4100*/  IMAD R12, R26, R9, RZ ;  /* 0x000000091a0c7224 */ /* 0x000fe200078e02ff */
[C---:B------:R-:W-:Y:S01]  /*4110*/  ISETP.GE.AND P0, PT, R8.reuse, R0, PT ;  /* 0x000000000800720c */ /* 0x040fe20003f06270 */
[----:B------:R-:W-:Y:S03]  /*4120*/  IMAD.HI.U32 R0, R8, R4, RZ ;  /* 0x0000000408007227 */ /* 0x000fe600078e00ff */
[----:B------:R-:W-:Y:S02]  /*4130*/  ISETP.GE.OR P0, PT, R2, R12, P0 ;  /* 0x0000000c0200720c */ /* 0x000fe40000706670 */
[-C--:B------:R-:W-:Y:S04]  /*4140*/  SHF.R.U32.HI R0, RZ, R5.reuse, R0 ;  /* 0x00000005ff007219 */ /* 0x080fe80000011600 */
[----:B------:R-:W-:Y:S05]  /*4150*/  SEL R13, R8, R0, !P2 ;  /* 0x00000000080d7207 */ /* 0x000fea0005000000 */
[----:B------:R-:W-:Y:S02]  /*4160*/  IMAD.MOV R12, RZ, RZ, -R13 ;  /* 0x000000ffff0c7224 */ /* 0x000fe400078e0a0d */
[----:B------:R-:W-:Y:S04]  /*4170*/  @!P0 IMAD.HI.U32 R0, R2, R4, RZ ;  /* 0x0000000402008227 */ /* 0x000fe800078e00ff */
[----:B------:R-:W-:Y:S01]  /*4180*/  IMAD R12, R26, R12, R8 ;  /* 0x0000000c1a0c7224 */ /* 0x000fe200078e0208 */
[----:B------:R-:W-:Y:S04]  /*4190*/  @!P0 SHF.R.U32.HI R0, RZ, R5, R0 ;  /* 0x00000005ff008219 */ /* 0x000fe80000011600 */
[----:B------:R-:W-:Y:S04]  /*41a0*/  @!P0 SEL R0, R2, R0, !P2 ;  /* 0x0000000002008207 */ /* 0x000fe80005000000 */
[----:B------:R-:W-:Y:S01]  /*41b0*/  @!P0 IADD3 R13, PT, PT, R13, -R0, RZ ;  /* 0x800000000d0d8210 */ /* 0x000fe20007ffe0ff */
[----:B------:R-:W-:Y:S01]  /*41c0*/  @!P0 IMAD R0, R9, R12, R0 ;  /* 0x0000000c09008224 */ /* 0x000fe200078e0200 */
[----:B------:R-:W-:Y:S01]  /*41d0*/  IADD3 R9, PT, PT, -R8, RZ, RZ ;  /* 0x000000ff08097210 */ /* 0x000fe20007ffe1ff */
[--C-:B------:R-:W-:Y:S02]  /*41e0*/  IMAD.MOV R12, RZ, RZ, -R2.reuse ;  /* 0x000000ffff0c7224 */ /* 0x100fe400078e0a02 */
[----:B------:R-:W-:Y:S02]  /*41f0*/  @!P0 IMAD R8, R13, R26, R2 ;  /* 0x0000001a0d088224 */ /* 0x000fe400078e0202 */
[----:B------:R-:W-:Y:S02]  /*4200*/  @!P0 IMAD.MOV.U32 R2, RZ, RZ, R0 ;  /* 0x000000ffff028224 */ /* 0x000fe400078e0000 */
[----:B------:R-:W-:Y:S02]  /*4210*/  IMAD R11, R3, R12, R11 ;  /* 0x0000000c030b7224 */ /* 0x000fe400078e020b */
[----:B------:R-:W-:Y:S02]  /*4220*/  IMAD R10, R6, R9, R10 ;  /* 0x00000009060a7224 */ /* 0x000fe400078e020a */
[----:B------:R-:W-:Y:S02]  /*4230*/  IMAD R11, R2, R3, R11 ;  /* 0x00000003020b7224 */ /* 0x000fe400078e020b */
[----:B------:R-:W-:Y:S02]  /*4240*/  IMAD R10, R8, R6, R10 ;  /* 0x00000006080a7224 */ /* 0x000fe400078e020a */
.L_x_71:
[----:B------:R-:W-:Y:S05]  /*4250*/  BRA.U UP1, `(.L_x_72) ;  /* 0x0000000101107547 */ /* 0x000fea000b800000 */
[----:B------:R-:W-:Y:S04]  /*4260*/  MOV R2, UR6 ;  /* 0x0000000600027c02 */ /* 0x000fe80008000f00 */
[----:B------:R-:W-:Y:S04]  /*4270*/  SHF.L.U32 R2, R2, 0x1f, RZ ;  /* 0x0000001f02027819 */ /* 0x000fe800000006ff */
[----:B------:R-:W2:Y:S02]  /*4280*/  SYNCS.PHASECHK.TRANS64.TRYWAIT P0, [UR7+0xa8], R2 ;  /* 0x0000a802ff0075a7 */ /* 0x000ea40008001107 */
[----:B--2---:R-:W-:Y:S05]  /*4290*/  @!P0 BRA `(.L_x_73) ;  /* 0x0000006400488947 */ /* 0x004fea0003800000 */
.L_x_72:
[----:B------:R-:W-:Y:S01]  /*42a0*/  R2UR UR43, R15 ;  /* 0x000000000f2b72ca */ /* 0x000fe200000e0000 */
[----:B------:R-:W-:Y:S01]  /*42b0*/  IMAD.MOV.U32 R32, RZ, RZ, 0x1 ;  /* 0x00000001ff207424 */ /* 0x000fe200078e00ff */
[----:B------:R-:W-:Y:S02]  /*42c0*/  R2UR UR42, R14 ;  /* 0x000000000e2a72ca */ /* 0x000fe400000e0000 */
[----:B------:R-:W-:Y:S02]  /*42d0*/  ISETP.NE.U32.AND P2, PT, RZ, UR4, PT ;  /* 0x00000004ff007c0c */ /* 0x000fe4000bf45070 */
[----:B------:R-:W-:Y:S02]  /*42e0*/  SHF.L.U32 R32, R32, 0x1f, RZ ;  /* 0x0000001f20207819 */ /* 0x000fe400000006ff */
[----:B------:R-:W-:Y:S05]  /*42f0*/  ISETP.NE.AND.EX P2, PT, RZ, UR5, PT, P2 ;  /* 0x00000005ff007c0c */ /* 0x000fea000bf45320 */
[----:B------:R-:W-:Y:S02]  /*4300*/  USHF.L.U32 UR43, UR43, 0x7, URZ ;  /* 0x000000072b2b7899 */ /* 0x000fe400080006ff */
[----:B------:R-:W-:Y:S01]  /*4310*/  USHF.L.U32 UR42, UR42, 0x7, URZ ;  /* 0x000000072a2a7899 */ /* 0x000fe200080006ff */
[----:B------:R-:W-:Y:S11]  /*4320*/  BRA.U !UP3, `(.L_x_74) ;  /* 0x000000010b347547 */ /* 0x000ff6000b800000 */
[----:B------:R-:W-:Y:S01]  /*4330*/  UPLOP3.LUT UP0, UPT, UPT, UPT, UP2, 0x80, 0x8 ;  /* 0x000000000008789c */ /* 0x000fe20003f0f020 */
[----:B--2---:R-:W-:Y:S02]  /*4340*/  HFMA2 R0, -RZ, RZ, 0, 5.9604644775390625e-08 ;  /* 0x00000001ff007431 */ /* 0x004fe400000001ff */
[----:B------:R-:W-:Y:S03]  /*4350*/  IMAD.MOV.U32 R64, RZ, RZ, 0x1 ;  /* 0x00000001ff407424 */ /* 0x000fe600078e00ff */
[----:B------:R-:W-:Y:S05]  /*4360*/  PLOP3.LUT P0, PT, PT, PT, UP0, 0x80, 0x8 ;  /* 0x000000000008781c */ /* 0x000fea0003f0f008 */
[----:B------:R-:W2:Y:S01]  /*4370*/  @UP0 LDCU.64 UR10, c[0x0][0x888] ;  /* 0x00011100ff0a07ac */ /* 0x000ea20008000a00 */
[----:B------:R-:W-:Y:S07]  /*4380*/  @UP0 UIMAD UR8, UR44, UR4, URZ ;  /* 0x000000042c0802a4 */ /* 0x000fee000f8e02ff */
[----:B------:R-:W-:Y:S01]  /*4390*/  @!P0 PRMT R64, R0, 0x7610, R64 ;  /* 0x0000761000408816 */ /* 0x000fe20000000040 */
[----:B--2---:R-:W-:Y:S03]  /*43a0*/  @UP0 UIMAD.WIDE UR10, UR8, 0x4, UR10 ;  /* 0x00000004080a08a5 */ /* 0x004fe6000f8e020a */
[----:B------:R-:W2:Y:S03]  /*43b0*/  @!UP0 LDCU UR8, c[0x0][0x880] ;  /* 0x00011000ff0887ac */ /* 0x000ea60008000800 */
[----:B------:R-:W-:Y:S01]  /*43c0*/  IMAD.U32 R8, RZ, RZ, UR10 ;  /* 0x0000000aff087e24 */ /* 0x000fe2000f8e00ff */
[----:B------:R-:W-:Y:S05]  /*43d0*/  MOV R9, UR11 ;  /* 0x0000000b00097c02 */ /* 0x000fea0008000f00 */
[----:B-----5:R3:W5:Y:S02]  /*43e0*/  @P0 LDG.E R35, desc[UR48][R8.64] ;  /* 0x0000003008230981 */ /* 0x020764000c1e1900 */
[----:B--23--:R-:W-:Y:S07]  /*43f0*/  @!P0 IMAD.U32 R35, RZ, RZ, UR8 ;  /* 0x00000008ff238e24 */ /* 0x00cfee000f8e00ff */
.L_x_74:
[----:B-----5:R-:W-:Y:S01]  /*4400*/  @!P2 FSETP.EQ.AND P0, PT, R35, RZ, PT ;  /* 0x000000ff2300a20b */ /* 0x020fe20003f02000 */
[----:B------:R-:W-:Y:S01]  /*4410*/  @!UPT UIADD3 URZ, UPT, UPT, URZ, URZ, URZ ;  /* 0x000000fffffff290 */ /* 0x000fe2000fffe0ff */
[----:B------:R-:W-:Y:S11]  /*4420*/  @!P2 BRA `(.L_x_75) ;  /* 0x000000000014a947 */ /* 0x000ff60003800000 */
[----:B------:R-:W-:Y:S02]  /*4430*/  LOP3.LUT P2, RZ, R64, 0xff, RZ, 0xc0, !PT ;  /* 0x000000ff40ff7812 */ /* 0x000fe4000784c0ff */
[----:B------:R-:W-:Y:S04]  /*4440*/  PLOP3.LUT P0, PT, PT, PT, UP0, 0x80, 0x8 ;  /* 0x000000000008781c */ /* 0x000fe80003f0f008 */
[----:B------:R-:W-:Y:S07]  /*4450*/  PLOP3.LUT P0, PT, P0, PT, PT, 0x8, 0x80 ;  /* 0x000000000080781c */ /* 0x000fee000070e170 */
[----:B------:R-:W-:Y:S11]  /*4460*/  @P2 FSETP.EQ.AND P0, PT, R35, RZ, PT ;  /* 0x000000ff2300220b */ /* 0x000ff60003f02000 */
[----:B------:R-:W-:Y:S02]  /*4470*/  @!UPT UIADD3 URZ, UPT, UPT, URZ, URZ, URZ ;  /* 0x000000fffffff290 */ /* 0x000fe4000fffe0ff */
.L_x_75:
[----:B------:R-:W3:Y:S01]  /*4480*/  SYNCS.PHASECHK.TRANS64.TRYWAIT P2, [UR7+0x80], R32 ;  /* 0x00008020ff0075a7 */ /* 0x000ee20008041107 */
[----:B------:R-:W-:Y:S04]  /*4490*/  ELECT P4, URZ, PT ;  /* 0x0000000000ff782f */ /* 0x000fe80003880000 */
[----:B------:R-:W-:Y:S11]  /*44a0*/  PLOP3.LUT P4, PT, P0, P4, PT, 0xf2, 0x2f ;  /* 0x00000000002f781c */ /* 0x000ff60000789e72 */
[----:B------:R-:W-:Y:S02]  /*44b0*/  @!UPT UIADD3 URZ, UPT, UPT, URZ, URZ, URZ ;  /* 0x000000fffffff290 */ /* 0x000fe4000fffe0ff */
[----:B-1----:R-:W-:Y:S05]  /*44c0*/  @!P4 IADD3 R8, P0, PT, R30, 0x580, RZ ;  /* 0x000005801e08c810 */ /* 0x002fea0007f1e0ff */
[----:B--2---:R-:W-:Y:S01]  /*44d0*/  @!P4 IMAD.X R2, RZ, RZ, R31, P0 ;  /* 0x000000ffff02c224 */ /* 0x004fe200000e061f */
[----:B---3--:R-:W-:Y:S07]  /*44e0*/  @!P2 BRA `(.L_x_76) ;  /* 0x0000006000cca947 */ /* 0x008fee0003800000 */
.L_x_203:
[----:B------:R-:W-:Y:S01]  /*44f0*/  @!P4 R2UR UR9, R8 ;  /* 0x000000000809c2ca */ /* 0x000fe200000e0000 */
[----:B------:R-:W-:Y:S01]  /*4500*/  VOTEU.ALL UP1, P4 ;  /* 0x0000000000ff7886 */ /* 0x000fe20002020000 */
[----:B------:R-:W-:Y:S01]  /*4510*/  @!P4 R2UR UR8, R2 ;  /* 0x000000000208c2ca */ /* 0x000fe200000e0000 */
[----:B-1----:R-:W-:Y:S01]  /*4520*/  @!P4 IMAD.MOV.U32 R0, RZ, RZ, 0x2000 ;  /* 0x00002000ff00c424 */ /* 0x002fe200078e00ff */
[----:B------:R-:W-:Y:S02]  /*4530*/  UPRMT UR21, UR37, 0x654, UR41 ;  /* 0x0000065425157896 */ /* 0x000fe40008000029 */
[----:B------:R-:W-:Y:S01]  /*4540*/  @!UP1 UIADD3 UR40, UPT, UPT, UR7, 0x200, URZ ;  /* 0x0000020007289890 */ /* 0x000fe2000fffe0ff */
[----:B------:R-:W-:Y:S06]  /*4550*/  VOTEU.ALL UP1, P4 ;  /* 0x0000000000ff7886 */ /* 0x000fec0002020000 */
[----:B------:R-:W-:Y:S01]  /*4560*/  IMAD.U32 R8, RZ, RZ, UR9 ;  /* 0x00000009ff087e24 */ /* 0x000fe2000f8e00ff */
[----:B------:R-:W-:Y:S01]  /*4570*/  UMOV UR9, 0x10000000 ;  /* 0x1000000000097882 */ /* 0x000fe20000000000 */
[----:B------:R-:W-:Y:S01]  /*4580*/  IMAD.U32 R9, RZ, RZ, UR8 ;  /* 0x00000008ff097e24 */ /* 0x000fe2000f8e00ff */
[----:B------:R-:W-:Y:S02]  /*4590*/  UMOV UR8, 0x0 ;  /* 0x0000000000087882 */ /* 0x000fe40000000000 */
[----:B------:R-:W-:Y:S02]  /*45a0*/  @!P4 R2UR UR10, R8 ;  /* 0x00000000080ac2ca */ /* 0x000fe400000e0000 */
[----:B------:R-:W-:Y:S02]  /*45b0*/  @!P4 R2UR UR11, R9 ;  /* 0x00000000090bc2ca */ /* 0x000fe400000e0000 */
[----:B------:R-:W-:Y:S05]  /*45c0*/  @!P4 IADD3 R8, P0, PT, R30, 0x580, RZ ;  /* 0x000005801e08c810 */ /* 0x000fea0007f1e0ff */
[----:B------:R-:W-:Y:S06]  /*45d0*/  @!P4 IMAD.X R2, RZ, RZ, R31, P0 ;  /* 0x000000ffff02c224 */ /* 0x000fec00000e061f */
[----:B------:R1:W-:Y:S01]  /*45e0*/  @!UP1 UTMALDG.3D [UR40], [UR10], desc[UR8] ;  /* 0x000008280a0095b4 */ /* 0x0003e20008011000 */
[----:B------:R1:W-:Y:S01]  /*45f0*/  @!P4 SYNCS.ARRIVE.TRANS64.RED.A0TR RZ, [UR7+0x60], R0 ;  /* 0x00006000ffffc9a7 */ /* 0x0003e20008300407 */
[----:B------:R-:W-:Y:S01]  /*4600*/  SYNCS.ARRIVE.TRANS64.RED.A1T0 RZ, [UR21], RZ ;  /* 0x000000ffffff79a7 */ /* 0x000fe20008100415 */
[----:B------:R-:W2:Y:S02]  /*4610*/  SYNCS.PHASECHK.TRANS64.TRYWAIT P2, [UR7+0x88], R32 ;  /* 0x00008820ff0075a7 */ /* 0x000ea40008041107 */
[----:B-12---:R-:W-:Y:S05]  /*4620*/  @!P2 BRA `(.L_x_77) ;  /* 0x000000600094a947 */ /* 0x006fea0003800000 */
.L_x_205:
[----:B------:R-:W-:Y:S01]  /*4630*/  @!P4 R2UR UR9, R8 ;  /* 0x000000000809c2ca */ /* 0x000fe200000e0000 */
[----:B------:R-:W-:Y:S01]  /*4640*/  VOTEU.ALL UP1, P4 ;  /* 0x0000000000ff7886 */ /* 0x000fe20002020000 */
[----:B------:R-:W-:Y:S01]  /*4650*/  @!P4 R2UR UR8, R2 ;  /* 0x000000000208c2ca */ /* 0x000fe200000e0000 */
[----:B-1----:R-:W-:Y:S01]  /*4660*/  @!P4 IMAD.MOV.U32 R0, RZ, RZ, 0x2000 ;  /* 0x00002000ff00c424 */ /* 0x002fe200078e00ff */
[----:B------:R-:W-:Y:S01]  /*4670*/  UMOV UR35, UR43 ;  /* 0x0000002b00237c82 */ /* 0x000fe20008000000 */
[----:B------:R-:W-:Y:S01]  /*4680*/  UMOV UR36, UR44 ;  /* 0x0000002c00247c82 */ /* 0x000fe20008000000 */
[----:B------:R-:W-:Y:S02]  /*4690*/  @!UP1 UIADD3 UR34, UPT, UPT, UR42, 0x10, URZ ;  /* 0x000000102a229890 */ /* 0x000fe4000fffe0ff */
[----:B------:R-:W-:Y:S01]  /*46a0*/  @!UP1 UIADD3 UR32, UPT, UPT, UR7, 0x2200, URZ ;  /* 0x0000220007209890 */ /* 0x000fe2000fffe0ff */
[----:B------:R-:W-:Y:S01]  /*46b0*/  VOTEU.ALL UP1, P4 ;  /* 0x0000000000ff7886 */ /* 0x000fe20002020000 */
[----:B------:R-:W-:Y:S03]  /*46c0*/  UPRMT UR15, UR37, 0x654, UR33 ;  /* 0x00000654250f7896 */ /* 0x000fe60008000021 */
        /* <DEDUP_REMOVED lines=13> */
.L_x_207:
        /* <DEDUP_REMOVED lines=23> */
.L_x_209:
[----:B------:R-:W-:Y:S01]  /*4910*/  @!P4 R2UR UR9, R8 ;  /* 0x000000000809c2ca */ /* 0x000fe200000e0000 */
[----:B------:R-:W-:Y:S01]  /*4920*/  VOTEU.ALL UP1, P4 ;  /* 0x0000000000ff7886 */ /* 0x000fe20002020000 */
[----:B------:R-:W-:Y:S01]  /*4930*/  @!P4 R2UR UR8, R2 ;  /* 0x000000000208c2ca */ /* 0x000fe200000e0000 */
[----:B-1----:R-:W-:Y:S01]  /*4940*/  @!P4 IMAD.MOV.U32 R0, RZ, RZ, 0x2000 ;  /* 0x00002000ff00c424 */ /* 0x002fe200078e00ff */
[----:B------:R-:W-:Y:S01]  /*4950*/  UMOV UR19, UR43 ;  /* 0x0000002b00137c82 */ /* 0x000fe20008000000 */
[----:B------:R-:W-:Y:S01]  /*4960*/  UMOV UR20, UR44 ;  /* 0x0000002c00147c82 */ /* 0x000fe20008000000 */
[----:B------:R-:W-:Y:S01]  /*4970*/  @!UP1 UIADD3 UR18, UPT, UPT, UR42, 0x30, URZ ;  /* 0x000000302a129890 */ /* 0x000fe2000fffe0ff */
[----:B------:R-:W-:Y:S01]  /*4980*/  SHF.L.U32 R14, RZ, 0x1f, RZ ;  /* 0x0000001fff0e7819 */ /* 0x000fe200000006ff */
        /* <DEDUP_REMOVED lines=16> */
.L_x_211:
[----:B------:R-:W-:Y:S01]  /*4a90*/  @!P4 R2UR UR9, R8 ;  /* 0x000000000809c2ca */ /* 0x000fe200000e0000 */
[----:B------:R-:W-:Y:S01]  /*4aa0*/  VOTEU.ALL UP1, P4 ;  /* 0x0000000000ff7886 */ /* 0x000fe20002020000 */
[----:B------:R-:W-:Y:S01]  /*4ab0*/  @!P4 R2UR UR8, R2 ;  /* 0x000000000208c2ca */ /* 0x000fe200000e0000 */
[----:B-1----:R-:W-:Y:S01]  /*4ac0*/  @!P4 IMAD.MOV.U32 R0, RZ, RZ, 0x2000 ;  /* 0x00002000ff00c424 */ /* 0x002fe200078e00ff */
[----:B------:R-:W-:Y:S01]  /*4ad0*/  UMOV UR18, 0x0 ;  /* 0x0000000000127882 */ /* 0x000fe20000000000 */
[----:B------:R-:W-:Y:S01]  /*4ae0*/  UMOV UR19, 0x10000000 ;  /* 0x1000000000137882 */ /* 0x000fe20000000000 */
[----:B------:R-:W-:Y:S01]  /*4af0*/  @!UP1 UIADD3 UR10, UPT, UPT, UR42, 0x40, URZ ;  /* 0x000000402a0a9890 */ /* 0x000fe2000fffe0ff */
[----:B------:R-:W-:Y:S01]  /*4b00*/  UMOV UR11, UR43 ;  /* 0x0000002b000b7c82 */ /* 0x000fe20008000000 */
[----:B------:R-:W-:Y:S05]  /*4b10*/  UMOV UR12, UR44 ;  /* 0x0000002c000c7c82 */ /* 0x000fea0008000000 */
[----:B------:R-:W-:Y:S01]  /*4b20*/  IMAD.U32 R8, RZ, RZ, UR9 ;  /* 0x00000009ff087e24 */ /* 0x000fe2000f8e00ff */
[----:B------:R-:W-:Y:S01]  /*4b30*/  UMOV UR9, UR41 ;  /* 0x0000002900097c82 */ /* 0x000fe20008000000 */
[----:B------:R-:W-:Y:S01]  /*4b40*/  IMAD.U32 R9, RZ, RZ, UR8 ;  /* 0x00000008ff097e24 */ /* 0x000fe2000f8e00ff */
[----:B------:R-:W-:Y:S02]  /*4b50*/  @!UP1 UIADD3 UR8, UPT, UPT, UR7, 0x200, URZ ;  /* 0x0000020007089890 */ /* 0x000fe4000fffe0ff */
[----:B------:R-:W-:Y:S01]  /*4b60*/  @!P4 R2UR UR22, R8 ;  /* 0x000000000816c2ca */ /* 0x000fe200000e0000 */
[----:B------:R-:W-:Y:S01]  /*4b70*/  VOTEU.ALL UP1, P4 ;  /* 0x0000000000ff7886 */ /* 0x000fe20002020000 */
        /* <DEDUP_REMOVED lines=8> */
.L_x_213:
        /* <DEDUP_REMOVED lines=23> */
.L_x_215:
[----:B------:R-:W2:Y:S01]  /*4d70*/  LDC.64 R12, c[0x0][0xb18] ;  /* 0x0002c600ff0c7b82 */ /* 0x000ea20000000a00 */
[----:B------:R-:W-:Y:S01]  /*4d80*/  @!P4 R2UR UR8, R2 ;  /* 0x000000000208c2ca */ /* 0x000fe200000e0000 */
[----:B------:R-:W-:Y:S01]  /*4d90*/  VOTEU.ALL UP1, P4 ;  /* 0x0000000000ff7886 */ /* 0x000fe20002020000 */
[----:B------:R-:W-:Y:S01]  /*4da0*/  @!P4 R2UR UR9, R8 ;  /* 0x000000000809c2ca */ /* 0x000fe200000e0000 */
[----:B-1----:R-:W-:Y:S01]  /*4db0*/  @!P4 IMAD.MOV.U32 R0, RZ, RZ, 0x2000 ;  /* 0x00002000ff00c424 */ /* 0x002fe200078e00ff */
[----:B------:R-:W-:Y:S03]  /*4dc0*/  UMOV UR18, 0x0 ;  /* 0x0000000000127882 */ /* 0x000fe60000000000 */
[----:B------:R-:W1:Y:S01]  /*4dd0*/  @!P1 LDC R2, c[0x0][0xb0c] ;  /* 0x0002c300ff029b82 */ /* 0x000e620000000800 */
[----:B------:R-:W-:Y:S01]  /*4de0*/  @!UP1 UIADD3 UR10, UPT, UPT, UR42, 0x60, URZ ;  /* 0x000000602a0a9890 */ /* 0x000fe2000fffe0ff */
[----:B------:R-:W-:Y:S01]  /*4df0*/  @P3 SHF.R.U32.HI R27, RZ, 0x10, R21 ;  /* 0x00000010ff1b3819 */ /* 0x000fe20000011615 */
[----:B------:R-:W-:Y:S01]  /*4e00*/  UMOV UR19, 0x10000000 ;  /* 0x1000000000137882 */ /* 0x000fe20000000000 */
[----:B------:R-:W-:Y:S01]  /*4e10*/  UMOV UR11, UR43 ;  /* 0x0000002b000b7c82 */ /* 0x000fe20008000000 */
[----:B------:R-:W-:Y:S01]  /*4e20*/  UMOV UR12, UR44 ;  /* 0x0000002c000c7c82 */ /* 0x000fe20008000000 */
[----:B------:R-:W-:Y:S02]  /*4e30*/  VIADD R29, R29, 0x1 ;  /* 0x000000011d1d7836 */ /* 0x000fe40000000000 */
[----:B------:R-:W-:Y:S01]  /*4e40*/  IMAD.U32 R9, RZ, RZ, UR8 ;  /* 0x00000008ff097e24 */ /* 0x000fe2000f8e00ff */
[----:B------:R-:W-:Y:S01]  /*4e50*/  @!UP1 UIADD3 UR8, UPT, UPT, UR7, 0x4200, URZ ;  /* 0x0000420007089890 */ /* 0x000fe2000fffe0ff */
[----:B------:R-:W-:Y:S01]  /*4e60*/  IMAD.U32 R8, RZ, RZ, UR9 ;  /* 0x00000009ff087e24 */ /* 0x000fe2000f8e00ff */
[----:B------:R-:W-:Y:S01]  /*4e70*/  VOTEU.ALL UP1, P4 ;  /* 0x0000000000ff7886 */ /* 0x000fe20002020000 */
[----:B------:R-:W-:Y:S01]  /*4e80*/  UMOV UR9, UR25 ;  /* 0x0000001900097c82 */ /* 0x000fe20008000000 */
[----:B------:R-:W-:Y:S02]  /*4e90*/  @!P4 R2UR UR21, R9 ;  /* 0x000000000915c2ca */ /* 0x000fe400000e0000 */
[----:B------:R-:W-:Y:S02]  /*4ea0*/  @!P4 R2UR UR20, R8 ;  /* 0x000000000814c2ca */ /* 0x000fe400000e0000 */
[----:B------:R-:W3:Y:S11]  /*4eb0*/  LDC.64 R8, c[0x0][0xb10] ;  /* 0x0002c400ff087b82 */ /* 0x000ef60000000a00 */
[----:B------:R1:W-:Y:S01]  /*4ec0*/  @!UP1 UTMALDG.3D [UR8], [UR20], desc[UR18] ;  /* 0x00001208140095b4 */ /* 0x0003e20008011000 */
[----:B------:R5:W-:Y:S01]  /*4ed0*/  @!P4 SYNCS.ARRIVE.TRANS64.RED.A0TR RZ, [UR7+0x70], R0 ;  /* 0x00007000ffffc9a7 */ /* 0x000be20008300407 */
[C---:B---3--:R-:W-:Y:S01]  /*4ee0*/  @!P1 IMAD.HI.U32 R8, R11.reuse, R8, RZ ;  /* 0x000000080b089227 */ /* 0x048fe200078e00ff */
[----:B--2---:R-:W-:Y:S02]  /*4ef0*/  @!P1 ISETP.NE.AND P0, PT, R12, 0x1, PT ;  /* 0x000000010c00980c */ /* 0x004fe40003f05270 */
[----:B-1----:R-:W-:Y:S01]  /*4f00*/  @!P1 ISETP.NE.AND P2, PT, R2, 0x1, PT ;  /* 0x000000010200980c */ /* 0x002fe20003f45270 */
[----:B------:R-:W-:Y:S01]  /*4f10*/  SYNCS.ARRIVE.TRANS64.RED.A1T0 RZ, [UR14], RZ ;  /* 0x000000ffffff79a7 */ /* 0x000fe2000810040e */
[C---:B------:R-:W-:Y:S01]  /*4f20*/  @!P1 IMAD.HI.U32 R13, R10.reuse, R13, RZ ;  /* 0x0000000d0a0d9227 */ /* 0x040fe200078e00ff */
[----:B------:R-:W-:Y:S04]  /*4f30*/  @!P1 SHF.R.U32.HI R8, RZ, R9, R8 ;  /* 0x00000009ff089219 */ /* 0x000fe80000011608 */
[----:B------:R-:W-:Y:S01]  /*4f40*/  @!P1 SEL R8, R11, R8, !P2 ;  /* 0x000000080b089207 */ /* 0x000fe20005000000 */
[----:B------:R-:W1:Y:S01]  /*4f50*/  SYNCS.PHASECHK.TRANS64.TRYWAIT P5, [UR7+0x98], R14 ;  /* 0x0000980eff0075a7 */ /* 0x000e6200080a1107 */
[----:B-----5:R-:W2:Y:S02]  /*4f60*/  @!P1 LDC R0, c[0x0][0xb20] ;  /* 0x0002c800ff009b82 */ /* 0x020ea40000000800 */
[----:B--2---:R-:W-:Y:S04]  /*4f70*/  @!P1 SHF.R.U32.HI R0, RZ, R0, R13 ;  /* 0x00000000ff009219 */ /* 0x004fe8000001160d */
[----:B------:R-:W-:Y:S05]  /*4f80*/  @!P1 SEL R9, R10, R0, !P0 ;  /* 0x000000000a099207 */ /* 0x000fea0004000000 */
[----:B------:R-:W-:Y:S02]  /*4f90*/  @!P1 IMAD.IADD R0, R9, 0x1, -R8 ;  /* 0x0000000109009824 */ /* 0x000fe400078e0a08 */
[----:B------:R-:W-:Y:S02]  /*4fa0*/  @!P1 IMAD.IADD R8, R8, 0x1, -R9 ;  /* 0x0000000108089824 */ /* 0x000fe400078e0a09 */
[----:B------:R-:W-:Y:S02]  /*4fb0*/  @!P1 IMAD R11, R0, R2, R11 ;  /* 0x00000002000b9224 */ /* 0x000fe400078e020b */
[----:B------:R-:W-:Y:S01]  /*4fc0*/  @!P1 IMAD R10, R8, R12, R10 ;  /* 0x0000000c080a9224 */ /* 0x000fe200078e020a */
[----:B-1----:R-:W-:Y:S06]  /*4fd0*/  @!P5 BRA `(.L_x_83) ;  /* 0x0000005800b8d947 */ /* 0x002fec0003800000 */
.L_x_217:
[----:B------:R-:W-:Y:S01]  /*4fe0*/  @!P4 IADD3 R2, P0, PT, R30, 0x580, RZ ;  /* 0x000005801e02c810 */ /* 0x000fe20007f1e0ff */
[----:B------:R-:W-:Y:S01]  /*4ff0*/  VOTEU.ALL UP1, P4 ;  /* 0x0000000000ff7886 */ /* 0x000fe20002020000 */
[----:B------:R-:W-:Y:S01]  /*5000*/  UMOV UR18, 0x0 ;  /* 0x0000000000127882 */ /* 0x000fe20000000000 */
[----:B------:R-:W-:Y:S01]  /*5010*/  UMOV UR19, 0x10000000 ;  /* 0x1000000000137882 */ /* 0x000fe20000000000 */
[----:B------:R-:W-:Y:S01]  /*5020*/  @!P4 R2UR UR9, R2 ;  /* 0x000000000209c2ca */ /* 0x000fe200000e0000 */
[----:B-1----:R-:W-:Y:S01]  /*5030*/  @!P4 IMAD.X R0, RZ, RZ, R31, P0 ;  /* 0x000000ffff00c224 */ /* 0x002fe200000e061f */
[----:B------:R-:W-:Y:S01]  /*5040*/  @!UP1 UIADD3 UR10, UPT, UPT, UR42, 0x70, URZ ;  /* 0x000000702a0a9890 */ /* 0x000fe2000fffe0ff */
[----:B------:R-:W-:Y:S01]  /*5050*/  ISETP.NE.AND P0, PT, R29, 0x2, PT ;  /* 0x000000021d00780c */ /* 0x000fe20003f05270 */
[----:B------:R-:W-:Y:S01]  /*5060*/  UMOV UR11, UR43 ;  /* 0x0000002b000b7c82 */ /* 0x000fe20008000000 */
[----:B------:R-:W-:Y:S01]  /*5070*/  UMOV UR12, UR44 ;  /* 0x0000002c000c7c82 */ /* 0x000fe20008000000 */
[----:B------:R-:W-:Y:S01]  /*5080*/  @!P4 R2UR UR8, R0 ;  /* 0x000000000008c2ca */ /* 0x000fe200000e0000 */
[----:B------:R-:W-:Y:S01]  /*5090*/  IMAD.IADD R14, R10, 0x1, R62 ;  /* 0x000000010a0e7824 */ /* 0x000fe200078e023e */
[----:B------:R-:W-:Y:S01]  /*50a0*/  @P3 R2UR UR44, R27 ;  /* 0x000000001b2c32ca */ /* 0x000fe200000e0000 */
[----:B------:R-:W-:Y:S01]  /*50b0*/  IMAD.IADD R15, R11, 0x1, R63 ;  /* 0x000000010b0f7824 */ /* 0x000fe200078e023f */
[----:B------:R-:W-:Y:S02]  /*50c0*/  SEL R0, RZ, 0x1, P0 ;  /* 0x00000001ff007807 */ /* 0x000fe40000000000 */
[----:B------:R-:W-:Y:S01]  /*50d0*/  SEL R29, R29, RZ, P0 ;  /* 0x000000ff1d1d7207 */ /* 0x000fe20000000000 */
[----:B------:R-:W-:Y:S01]  /*50e0*/  IMAD.U32 R8, RZ, RZ, UR9 ;  /* 0x00000009ff087e24 */ /* 0x000fe2000f8e00ff */
[----:B------:R-:W-:Y:S01]  /*50f0*/  UMOV UR9, UR17 ;  /* 0x0000001100097c82 */ /* 0x000fe20008000000 */
[----:B------:R-:W-:Y:S03]  /*5100*/  LOP3.LUT R28, R28, R0, RZ, 0x3c, !PT ;  /* 0x000000001c1c7212 */ /* 0x000fe600078e3cff */
[----:B------:R-:W-:Y:S01]  /*5110*/  @!P4 R2UR UR14, R8 ;  /* 0x00000000080ec2ca */ /* 0x000fe200000e0000 */
[----:B------:R-:W-:Y:S01]  /*5120*/  IMAD.U32 R9, RZ, RZ, UR8 ;  /* 0x00000008ff097e24 */ /* 0x000fe2000f8e00ff */
[----:B------:R-:W-:Y:S01]  /*5130*/  @!UP1 UIADD3 UR8, UPT, UPT, UR7, 0x6200, URZ ;  /* 0x0000620007089890 */ /* 0x000fe2000fffe0ff */
[----:B------:R-:W-:Y:S03]  /*5140*/  VOTEU.ALL UP1, P4 ;  /* 0x0000000000ff7886 */ /* 0x000fe60002020000 */
[----:B------:R-:W-:Y:S11]  /*5150*/  @!P4 R2UR UR15, R9 ;  /* 0x00000000090fc2ca */ /* 0x000ff600000e0000 */
[----:B------:R-:W-:Y:S02]  /*5160*/  @!UPT UIADD3 URZ, UPT, UPT, URZ, URZ, URZ ;  /* 0x000000fffffff290 */ /* 0x000fe4000fffe0ff */
[----:B------:R2:W-:Y:S01]  /*5170*/  @!UP1 UTMALDG.3D [UR8], [UR14], desc[UR18] ;  /* 0x000012080e0095b4 */ /* 0x0005e20008011000 */
[----:B------:R2:W-:Y:S01]  /*5180*/  @!P4 SYNCS.ARRIVE.TRANS64.RED.A0TR RZ, [UR7+0x78], R25 ;  /* 0x00007819ffffc9a7 */ /* 0x0005e20008300407 */
[----:B------:R-:W-:Y:S01]  /*5190*/  UPLOP3.LUT UP1, UPT, UPT, UPT, UPT, 0x80, 0x8 ;  /* 0x000000000008789c */ /* 0x000fe20003f2f070 */
[----:B------:R-:W-:Y:S01]  /*51a0*/  SYNCS.ARRIVE.TRANS64.RED.A1T0 RZ, [UR13], RZ ;  /* 0x000000ffffff79a7 */ /* 0x000fe2000810040d */
[----:B------:R-:W-:Y:S09]  /*51b0*/  @P3 BRA `(.L_x_84) ;  /* 0xffffffec002c3947 */ /* 0x000ff2000383ffff */
[----:B------:R-:W1:Y:S02]  /*51c0*/  SYNCS.PHASECHK.TRANS64.TRYWAIT P0, [UR7+0x80], R32 ;  /* 0x00008020ff0075a7 */ /* 0x000e640008001107 */
[----:B-1----:R-:W-:Y:S05]  /*51d0*/  @!P0 BRA `(.L_x_85) ;  /* 0x0000005800508947 */ /* 0x002fea0003800000 */
.L_x_219:
[----:B------:R-:W3:Y:S02]  /*51e0*/  SYNCS.PHASECHK.TRANS64.TRYWAIT P0, [UR7+0x88], R32 ;  /* 0x00008820ff0075a7 */ /* 0x000ee40008001107 */
[----:B---3--:R-:W-:Y:S05]  /*51f0*/  @!P0 BRA `(.L_x_86) ;  /* 0x0000005800608947 */ /* 0x008fea0003800000 */
.L_x_221:
[----:B------:R-:W3:Y:S01]  /*5200*/  SYNCS.PHASECHK.TRANS64.TRYWAIT P0, [UR7+0x90], R32 ;  /* 0x00009020ff0075a7 */ /* 0x000ee20008001107 */
[----:B-1----:R-:W-:Y:S01]  /*5210*/  HFMA2 R0, -RZ, RZ, 0, 5.9604644775390625e-08 ;  /* 0x00000001ff007431 */ /* 0x002fe200000001ff */
[----:B---3--:R-:W-:Y:S06]  /*5220*/  @!P0 BRA `(.L_x_87) ;  /* 0x00000058006c8947 */ /* 0x008fec0003800000 */
.L_x_223:
[----:B-1----:R-:W-:Y:S02]  /*5230*/  MOV R2, UR7 ;  /* 0x0000000700027c02 */ /* 0x002fe40008000f00 */
[----:B------:R-:W-:-:S07]  /*5240*/  SHF.L.U32 R0, R0, 0x1f, RZ ;  /* 0x0000001f00007819 */ /* 0x000fce00000006ff */
.L_x_88:
[----:B-1----:R1:W3:Y:S02]  /*5250*/  SYNCS.PHASECHK.TRANS64.TRYWAIT P0, [R2+URZ+0x98], R0 ;  /* 0x00009800020075a7 */ /* 0x0022e400080011ff */
[----:B---3--:R-:W-:Y:S05]  /*5260*/  @!P0 NANOSLEEP.SYNCS 0x989680 ;  /* 0x009896800000895d */ /* 0x008fea0003900000 */
[----:B------:R-:W3:Y:S02]  /*5270*/  @!P0 SYNCS.PHASECHK.TRANS64 P0, [R2+URZ+0x98], R0 ;  /* 0x00009800020085a7 */ /* 0x000ee400080010ff */
[----:B--23--:R-:W-:Y:S05]  /*5280*/  @P0 EXIT ;  /* 0x000000000000094d */ /* 0x00cfea0003800000 */
[----:B------:R-:W-:Y:S05]  /*5290*/  BRA `(.L_x_88) ;  /* 0xfffffffc00ec7947 */ /* 0x000fea000383ffff */
.L_x_69:
[----:B------:R-:W-:-:S06]  /*52a0*/  UISETP.GE.AND UP1, UPT, UR8, 0x4, UPT ;  /* 0x000000040800788c */ /* 0x000fcc000bf26270 */
[----:B------:R-:W-:-:S13]  /*52b0*/  PLOP3.LUT P0, PT, PT, PT, UP1, 0x80, 0x8 ;  /* 0x000000000008781c */ /* 0x000fda0003f0f018 */
[----:B------:R-:W-:Y:S05]  /*52c0*/  @!P0 EXIT ;  /* 0x000000000000894d */ /* 0x000fea0003800000 */
[----:B------:R-:W-:Y:S01]  /*52d0*/  BAR.SYNC.DEFER_BLOCKING 0x6, 0xa0 ;  /* 0x0182800000007b1d */ /* 0x000fe20000010000 */
[C---:B------:R-:W-:Y:S01]  /*52e0*/  IMAD.SHL.U32 R2, R76.reuse, 0x10, RZ ;  /* 0x000000104c027824 */ /* 0x040fe200078e00ff */
[C---:B------:R-:W-:Y:S01]  /*52f0*/  SHF.L.U32 R32, R76.reuse, 0x10, RZ ;  /* 0x000000104c207819 */ /* 0x040fe200000006ff */
[C---:B------:R-:W-:Y:S01]  /*5300*/  IMAD.SHL.U32 R75, R76.reuse, 0x2, RZ ;  /* 0x000000024c4b7824 */ /* 0x040fe200078e00ff */
[----:B------:R-:W-:Y:S01]  /*5310*/  LOP3.LUT R77, R76, 0x60, RZ, 0xc0, !PT ;  /* 0x000000604c4d7812 */ /* 0x000fe200078ec0ff */
[----:B------:R-:W-:Y:S01]  /*5320*/  HFMA2 R71, -RZ, RZ, 0, 0 ;  /* 0x00000000ff477431 */ /* 0x000fe200000001ff */
[----:B------:R-:W-:Y:S02]  /*5330*/  UMOV UR36, 0x400 ;  /* 0x0000040000247882 */ /* 0x000fe40000000000 */
[----:B------:R-:W1:Y:S01]  /*5340*/  LDC R67, c[0x0][0x370] ;  /* 0x0000dc00ff437b82 */ /* 0x000e620000000800 */
[----:B------:R-:W-:Y:S01]  /*5350*/  ULEA UR36, UR37, UR36, 0x18 ;  /* 0x0000002425247291 */ /* 0x000fe2000f8ec0ff */
[----:B------:R-:W-:Y:S01]  /*5360*/  LOP3.LUT R3, R2, 0x60, RZ, 0xc0, !PT ;  /* 0x0000006002037812 */ /* 0x000fe200078ec0ff */
[----:B------:R-:W-:Y:S01]  /*5370*/  IMAD.MOV.U32 R31, RZ, RZ, RZ ;  /* 0x000000ffff1f7224 */ /* 0x000fe200078e00ff */
[----:B------:R-:W-:Y:S01]  /*5380*/  LOP3.LUT R74, R76, 0x2, RZ, 0xc0, !PT ;  /* 0x000000024c4a7812 */ /* 0x000fe200078ec0ff */
[----:B------:R-:W-:Y:S01]  /*5390*/  UIADD3 UR4, UPT, UPT, UR36, 0x200, URZ ;  /* 0x0000020024047890 */ /* 0x000fe2000fffe0ff */
[----:B------:R-:W-:Y:S01]  /*53a0*/  LOP3.LUT R75, R3, 0xc, R75, 0xf8, !PT ;  /* 0x0000000c034b7812 */ /* 0x000fe200078ef84b */
[----:B------:R-:W-:Y:S01]  /*53b0*/  IMAD.MOV.U32 R80, RZ, RZ, RZ ;  /* 0x000000ffff507224 */ /* 0x000fe200078e00ff */
[----:B------:R-:W2:Y:S01]  /*53c0*/  LDC R28, c[0x0][0xb0c] ;  /* 0x0002c300ff1c7b82 */ /* 0x000ea20000000800 */
[----:B------:R-:W-:Y:S01]  /*53d0*/  LOP3.LUT R32, R32, 0x600000, RZ, 0xc0, !PT ;  /* 0x0060000020207812 */ /* 0x000fe200078ec0ff */
[----:B------:R-:W4:Y:S01]  /*53e0*/  LDCU.64 UR52, c[0x0][0x348] ;  /* 0x00006900ff3477ac */ /* 0x000f220008000a00 */
[----:B------:R-:W-:Y:S01]  /*53f0*/  IMAD.U32 R69, RZ, RZ, UR4 ;  /* 0x00000004ff457e24 */ /* 0x000fe2000f8e00ff */
[----:B------:R-:W-:-:S02]  /*5400*/  LOP3.LUT R75, R75, 0x790, R2, 0xf8, !PT ;  /* 0x000007904b4b7812 */ /* 0x000fc400078ef802 */
[----:B------:R-:W-:Y:S01]  /*5410*/  LOP3.LUT R76, R76, 0x4, RZ, 0xc0, !PT ;  /* 0x000000044c4c7812 */ /* 0x000fe200078ec0ff */
[----:B------:R-:W1:Y:S01]  /*5420*/  LDCU.64 UR38, c[0x0][0x888] ;  /* 0x00011100ff2677ac */ /* 0x000e620008000a00 */
[----:B------:R-:W1:Y:S01]  /*5430*/  LDC R65, c[0x0][0xb20] ;  /* 0x0002c800ff417b82 */ /* 0x000e620000000800 */
[----:B------:R-:W3:Y:S01]  /*5440*/  LDS R0, [UR36+0x160] ;  /* 0x00016024ff007984 */ /* 0x000ee20008000800 */
[----:B------:R-:W-:Y:S01]  /*5450*/  LEA R75, R75, R69, 0x2 ;  /* 0x000000454b4b7211 */ /* 0x000fe200078e10ff */
[----:B------:R-:W1:Y:S01]  /*5460*/  LDCU.64 UR46, c[0x0][0x890] ;  /* 0x00011200ff2e77ac */ /* 0x000e620008000a00 */
[----:B------:R-:W-:-:S03]  /*5470*/  MOV R72, RZ ;  /* 0x000000ff00487202 */ /* 0x000fc60000000f00 */
[--C-:B------:R-:W-:Y:S01]  /*5480*/  IMAD R74, R74, -0x10, R75.reuse ;  /* 0xfffffff04a4a7824 */ /* 0x100fe200078e024b */
[----:B------:R-:W1:Y:S01]  /*5490*/  LDC R27, c[0x0][0xb30] ;  /* 0x0002cc00ff1b7b82 */ /* 0x000e620000000800 */
[----:B------:R-:W-:Y:S01]  /*54a0*/  IMAD R73, R76, -0x10, R75 ;  /* 0xfffffff04c497824 */ /* 0x000fe200078e024b */
[----:B------:R-:W-:Y:S01]  /*54b0*/  UMOV UR45, URZ ;  /* 0x000000ff002d7c82 */ /* 0x000fe20008000000 */
[----:B------:R-:W-:-:S05]  /*54c0*/  UMOV UR51, URZ ;  /* 0x000000ff00337c82 */ /* 0x000fca0008000000 */
[----:B------:R-:W1:Y:S08]  /*54d0*/  LDC.64 R60, c[0x0][0xb10] ;  /* 0x0002c400ff3c7b82 */ /* 0x000e700000000a00 */
[----:B------:R-:W1:Y:S08]  /*54e0*/  LDC.64 R24, c[0x0][0xb18] ;  /* 0x0002c600ff187b82 */ /* 0x000e700000000a00 */
[----:B------:R-:W1:Y:S08]  /*54f0*/  LDC.64 R22, c[0x0][0xb28] ;  /* 0x0002ca00ff167b82 */ /* 0x000e700000000a00 */
[----:B------:R-:W1:Y:S01]  /*5500*/  LDC.64 R58, c[0x0][0x8b0] ;  /* 0x00022c00ff3a7b82 */ /* 0x000e620000000a00 */
[----:B---3--:R-:W-:-:S07]  /*5510*/  IMAD.IADD R32, R0, 0x1, R32 ;  /* 0x0000000100207824 */ /* 0x008fce00078e0220 */
[----:B------:R-:W3:Y:S08]  /*5520*/  LDC.64 R56, c[0x0][0x8a8] ;  /* 0x00022a00ff387b82 */ /* 0x000ef00000000a00 */
[----:B--2-4-:R-:W1:Y:S02]  /*5530*/  LDC R66, c[0x0][0x374] ;  /* 0x0000dd00ff427b82 */ /* 0x014e640000000800 */
.L_x_164:
[C---:B------:R-:W-:Y:S02]  /*5540*/  LEA R0, R80.reuse, UR36, 0x3 ;  /* 0x0000002450007c11 */ /* 0x040fe4000f8e18ff */
[----:B------:R-:W-:Y:S02]  /*5550*/  SHF.L.U32 R2, R71, 0x1f, RZ ;  /* 0x0000001f47027819 */ /* 0x000fe400000006ff */
[----:B------:R-:W-:Y:S02]  /*5560*/  LEA R16, R80, UR36, 0x4 ;  /* 0x0000002450107c11 */ /* 0x000fe4000f8e20ff */
[----:B------:R-:W2:Y:S02]  /*5570*/  SYNCS.PHASECHK.TRANS64.TRYWAIT P0, [R0+URZ+0xb0], R2 ;  /* 0x0000b002000075a7 */ /* 0x000ea400080011ff */
[----:B--23--:R-:W-:Y:S05]  /*5580*/  @!P0 BRA `(.L_x_89) ;  /* 0x0000005400ac8947 */ /* 0x00cfea0003800000 */
.L_x_224:
[----:B------:R-:W4:Y:S01]  /*5590*/  LDC.64 R10, c[0x0][0xb10] ;  /* 0x0002c400ff0a7b82 */ /* 0x000f220000000a00 */
[----:B------:R-:W3:Y:S01]  /*55a0*/  LDS.128 R16, [R16+0x140] ;  /* 0x0001400010107984 */ /* 0x000ee20000000c00 */
[----:B-1----:R-:W-:Y:S01]  /*55b0*/  ISETP.NE.AND P1, PT, R27, 0x1, PT ;  /* 0x000000011b00780c */ /* 0x002fe20003f25270 */
[----:B--2---:R-:W-:Y:S01]  /*55c0*/  VIADD R0, R0, 0xc0 ;  /* 0x000000c000007836 */ /* 0x004fe20000000000 */
[----:B------:R-:W-:Y:S04]  /*55d0*/  ISETP.GE.AND P0, PT, R26, 0x1, PT ;  /* 0x000000011a00780c */ /* 0x000fe80003f06270 */
[----:B------:R-:W1:Y:S01]  /*55e0*/  LDC.64 R8, c[0x0][0xb18] ;  /* 0x0002c600ff087b82 */ /* 0x000e620000000a00 */
[----:B------:R-:W-:Y:S01]  /*55f0*/  PRMT R0, RZ, 0x654, R0 ;  /* 0x00000654ff007816 */ /* 0x000fe20000000000 */
[----:B------:R-:W-:Y:S01]  /*5600*/  @!PT LDS RZ, [RZ] ;  /* 0x00000000fffff984 */ /* 0x000fe20000000800 */
[----:B------:R-:W-:Y:S01]  /*5610*/  @!PT LDS RZ, [RZ] ;  /* 0x00000000fffff984 */ /* 0x000fe20000000800 */
[----:B------:R-:W-:Y:S01]  /*5620*/  @!PT LDS RZ, [RZ] ;  /* 0x00000000fffff984 */ /* 0x000fe20000000800 */
[----:B------:R-:W-:Y:S01]  /*5630*/  @!PT LDS RZ, [RZ] ;  /* 0x00000000fffff984 */ /* 0x000fe20000000800 */
[----:B------:R2:W-:Y:S06]  /*5640*/  MEMBAR.ALL.CTA ;  /* 0x0000000000007992 */ /* 0x0005ec0000008000 */
[----:B--2---:R-:W2:Y:S01]  /*5650*/  FENCE.VIEW.ASYNC.S ;  /* 0x00000000000073c6 */ /* 0x004ea20000000000 */
[----:B------:R-:W1:Y:S08]  /*5660*/  @!P1 LDC R12, c[0x0][0xb20] ;  /* 0x0002c800ff0c9b82 */ /* 0x000e700000000800 */
[----:B------:R-:W1:Y:S01]  /*5670*/  @!P1 LDC R7, c[0x0][0xb0c] ;  /* 0x0002c300ff079b82 */ /* 0x000e620000000800 */
[----:B--2---:R2:W-:Y:S01]  /*5680*/  SYNCS.ARRIVE.TRANS64.RED.A1T0 RZ, [R0+URZ], RZ ;  /* 0x000000ff00ff79a7 */ /* 0x0045e200081004ff */
[----:B---3--:R-:W-:Y:S04]  /*5690*/  LOP3.LUT P4, RZ, R18, 0x1, RZ, 0xc0, !PT ;  /* 0x0000000112ff7812 */ /* 0x008fe8000788c0ff */
[----:B------:R-:W-:Y:S09]  /*56a0*/  P2R R78, PR, RZ, 0x10 ;  /* 0x00000010ff4e7803 */ /* 0x000ff20000000000 */
[----:B------:R-:W-:Y:S02]  /*56b0*/  @P4 MOV R30, R16 ;  /* 0x00000010001e4202 */ /* 0x000fe40000000f00 */
[----:B------:R-:W-:Y:S01]  /*56c0*/  @P4 LOP3.LUT R29, R17, 0xffff, RZ, 0xc0, !PT ;  /* 0x0000ffff111d4812 */ /* 0x000fe200078ec0ff */
[----:B--2-4-:R-:W-:Y:S06]  /*56d0*/  @!P0 BRA `(.L_x_90) ;  /* 0x0000000000a48947 */ /* 0x014fec0003800000 */
[----:B------:R-:W-:Y:S01]  /*56e0*/  IMAD.HI.U32 R0, R66, R25, RZ ;  /* 0x0000001942007227 */ /* 0x000fe200078e00ff */
[----:B------:R-:W-:Y:S02]  /*56f0*/  ISETP.NE.AND P0, PT, R24, 0x1, PT ;  /* 0x000000011800780c */ /* 0x000fe40003f05270 */
[----:B------:R-:W-:Y:S01]  /*5700*/  ISETP.NE.AND P2, PT, R26, 0x1, PT ;  /* 0x000000011a00780c */ /* 0x000fe20003f45270 */
[----:B------:R-:W-:Y:S01]  /*5710*/  IMAD.HI.U32 R4, R67, R60, RZ ;  /* 0x0000003c43047227 */ /* 0x000fe200078e00ff */
[----:B------:R-:W-:Y:S02]  /*5720*/  SHF.R.U32.HI R0, RZ, R65, R0 ;  /* 0x00000041ff007219 */ /* 0x000fe40000011600 */
[----:B------:R-:W-:Y:S01]  /*5730*/  ISETP.NE.AND P3, PT, R28, 0x1, PT ;  /* 0x000000011c00780c */ /* 0x000fe20003f65270 */
[----:B------:R-:W-:Y:S01]  /*5740*/  IMAD.HI.U32 R6, R29, R25, RZ ;  /* 0x000000191d067227 */ /* 0x000fe200078e00ff */
[-C--:B------:R-:W-:Y:S02]  /*5750*/  SHF.R.U32.HI R4, RZ, R61.reuse, R4 ;  /* 0x0000003dff047219 */ /* 0x080fe40000011604 */
[----:B------:R-:W-:Y:S01]  /*5760*/  SEL R0, R66, R0, !P0 ;  /* 0x0000000042007207 */ /* 0x000fe20004000000 */
[----:B------:R-:W-:Y:S01]  /*5770*/  IMAD.HI.U32 R5, R30, R60, RZ ;  /* 0x0000003c1e057227 */ /* 0x000fe200078e00ff */
[----:B------:R-:W-:Y:S03]  /*5780*/  SEL R4, R67, R4, !P3 ;  /* 0x0000000443047207 */ /* 0x000fe60005800000 */
[-C--:B------:R-:W-:Y:S01]  /*5790*/  IMAD.HI.U32 R3, R0, R22.reuse, RZ ;  /* 0x0000001600037227 */ /* 0x080fe200078e00ff */
[----:B------:R-:W-:Y:S03]  /*57a0*/  SHF.R.U32.HI R5, RZ, R61, R5 ;  /* 0x0000003dff057219 */ /* 0x000fe60000011605 */
[----:B------:R-:W-:Y:S01]  /*57b0*/  IMAD.HI.U32 R2, R4, R22, RZ ;  /* 0x0000001604027227 */ /* 0x000fe200078e00ff */
[----:B------:R-:W-:Y:S02]  /*57c0*/  @P2 SHF.R.U32.HI R0, RZ, R23, R3 ;  /* 0x00000017ff002219 */ /* 0x000fe40000011603 */
[----:B------:R-:W-:Y:S02]  /*57d0*/  SHF.R.U32.HI R3, RZ, R65, R6 ;  /* 0x00000041ff037219 */ /* 0x000fe40000011606 */
[----:B------:R-:W-:Y:S01]  /*57e0*/  @P2 SHF.R.U32.HI R4, RZ, R23, R2 ;  /* 0x00000017ff042219 */ /* 0x000fe20000011602 */
[----:B------:R-:W-:Y:S01]  /*57f0*/  IMAD R0, R26, R0, RZ ;  /* 0x000000001a007224 */ /* 0x000fe200078e02ff */
[----:B------:R-:W-:Y:S02]  /*5800*/  SEL R3, R29, R3, !P0 ;  /* 0x000000031d037207 */ /* 0x000fe40004000000 */
[----:B------:R-:W-:Y:S01]  /*5810*/  SEL R2, R30, R5, !P3 ;  /* 0x000000051e027207 */ /* 0x000fe20005800000 */
[----:B------:R-:W-:Y:S01]  /*5820*/  IMAD R5, R26, R4, RZ ;  /* 0x000000041a057224 */ /* 0x000fe200078e02ff */
[C---:B------:R-:W-:Y:S01]  /*5830*/  ISETP.GE.AND P0, PT, R3.reuse, R0, PT ;  /* 0x000000000300720c */ /* 0x040fe20003f06270 */
[C---:B------:R-:W-:Y:S03]  /*5840*/  IMAD.HI.U32 R0, R3.reuse, R22, RZ ;  /* 0x0000001603007227 */ /* 0x040fe600078e00ff */
[C---:B------:R-:W-:Y:S02]  /*5850*/  ISETP.GE.OR P0, PT, R2.reuse, R5, P0 ;  /* 0x000000050200720c */ /* 0x040fe40000706670 */
[----:B------:R-:W-:Y:S04]  /*5860*/  SHF.R.U32.HI R0, RZ, R23, R0 ;  /* 0x00000017ff007219 */ /* 0x000fe80000011600 */
[C---:B------:R-:W-:Y:S05]  /*5870*/  SEL R6, R3.reuse, R0, !P2 ;  /* 0x0000000003067207 */ /* 0x040fea0005000000 */
        /* <DEDUP_REMOVED lines=14> */
[----:B------:R-:W-:Y:S07]  /*5960*/  IMAD R29, R3, R24, R29 ;  /* 0x00000018031d7224 */ /* 0x000fee00078e021d */
.L_x_90:
[----:B-1----:R-:W-:Y:S01]  /*5970*/  @!P1 ISETP.NE.AND P0, PT, R8, 0x1, PT ;  /* 0x000000010800980c */ /* 0x002fe20003f05270 */
[----:B------:R-:W-:Y:S01]  /*5980*/  @!P1 IMAD.HI.U32 R2, R29, R9, RZ ;  /* 0x000000091d029227 */ /* 0x000fe200078e00ff */
[----:B------:R-:W-:Y:S01]  /*5990*/  R2UR UR42, R15 ;  /* 0x000000000f2a72ca */ /* 0x000fe200000e0000 */
[----:B------:R-:W-:Y:S01]  /*59a0*/  BSSY.RECONVERGENT B6, `(.L_x_91) ;  /* 0x0000031000067945 */ /* 0x000fe20003800200 */
[----:B------:R-:W-:Y:S01]  /*59b0*/  R2UR UR41, R14 ;  /* 0x000000000e2972ca */ /* 0x000fe200000e0000 */
[----:B------:R-:W-:Y:S01]  /*59c0*/  @!P1 IMAD.HI.U32 R0, R30, R10, RZ ;  /* 0x0000000a1e009227 */ /* 0x000fe200078e00ff */
[----:B------:R-:W-:Y:S02]  /*59d0*/  @!P1 SHF.R.U32.HI R2, RZ, R12, R2 ;  /* 0x0000000cff029219 */ /* 0x000fe40000011602 */
[----:B------:R-:W-:Y:S01]  /*59e0*/  @!P1 ISETP.NE.AND P2, PT, R7, 0x1, PT ;  /* 0x000000010700980c */ /* 0x000fe20003f45270 */
[----:B------:R-:W-:Y:S01]  /*59f0*/  VIADD R80, R80, 0x1 ;  /* 0x0000000150507836 */ /* 0x000fe20000000000 */
[----:B------:R-:W-:Y:S02]  /*5a00*/  @!P1 SEL R2, R29, R2, !P0 ;  /* 0x000000021d029207 */ /* 0x000fe40004000000 */
[----:B------:R-:W-:Y:S02]  /*5a10*/  @!P1 SHF.R.U32.HI R0, RZ, R11, R0 ;  /* 0x0000000bff009219 */ /* 0x000fe40000011600 */
[----:B------:R-:W-:Y:S01]  /*5a20*/  LOP3.LUT P0, RZ, R69, 0x1b0, RZ, 0xc0, !PT ;  /* 0x000001b045ff7812 */ /* 0x000fe2000780c0ff */
[----:B------:R-:W-:Y:S01]  /*5a30*/  USHF.L.U32 UR42, UR42, 0x7, URZ ;  /* 0x000000072a2a7899 */ /* 0x000fe200080006ff */
[----:B------:R-:W-:Y:S01]  /*5a40*/  @!P1 SEL R3, R30, R0, !P2 ;  /* 0x000000001e039207 */ /* 0x000fe20005000000 */
[----:B------:R-:W-:Y:S01]  /*5a50*/  USHF.L.U32 UR41, UR41, 0x7, URZ ;  /* 0x0000000729297899 */ /* 0x000fe200080006ff */
[----:B------:R-:W-:Y:S03]  /*5a60*/  @P4 SHF.R.U32.HI R70, RZ, 0x10, R17 ;  /* 0x00000010ff464819 */ /* 0x000fe60000011611 */
[----:B------:R-:W-:Y:S02]  /*5a70*/  @!P1 IMAD.IADD R0, R2, 0x1, -R3 ;  /* 0x0000000102009824 */ /* 0x000fe400078e0a03 */
[----:B------:R-:W-:Y:S02]  /*5a80*/  @!P1 IMAD.IADD R2, R3, 0x1, -R2 ;  /* 0x0000000103029824 */ /* 0x000fe400078e0a02 */
[----:B------:R-:W-:Y:S02]  /*5a90*/  @!P1 IMAD R30, R0, R7, R30 ;  /* 0x00000007001e9224 */ /* 0x000fe400078e021e */
[----:B------:R-:W-:Y:S01]  /*5aa0*/  @!P1 IMAD R29, R2, R8, R29 ;  /* 0x00000008021d9224 */ /* 0x000fe200078e021d */
[----:B------:R-:W-:Y:S06]  /*5ab0*/  @!P0 BRA `(.L_x_92) ;  /* 0x00000000007c8947 */ /* 0x000fec0003800000 */
[----:B------:R-:W1:Y:S01]  /*5ac0*/  LDCU.64 UR8, c[0x4][0x80] ;  /* 0x01001000ff0877ac */ /* 0x000e620008000a00 */
[----:B------:R-:W-:Y:S01]  /*5ad0*/  MOV R2, 0x0 ;  /* 0x0000000000027802 */ /* 0x000fe20000000f00 */
[----:B------:R-:W-:Y:S02]  /*5ae0*/  HFMA2 R12, -RZ, RZ, 0, 5.9604644775390625e-08 ;  /* 0x00000001ff0c7431 */ /* 0x000fe400000001ff */
[----:B------:R-:W-:Y:S01]  /*5af0*/  IMAD.MOV.U32 R8, RZ, RZ, 0x70 ;  /* 0x00000070ff087424 */ /* 0x000fe200078e00ff */
[----:B------:R2:W3:Y:S01]  /*5b00*/  LDC.64 R14, c[0x4][R2] ;  /* 0x01000000020e7b82 */ /* 0x0004e20000000a00 */
[----:B------:R-:W4:Y:S01]  /*5b10*/  LDCU.64 UR6, c[0x4][0x88] ;  /* 0x01001100ff0677ac */ /* 0x000f220008000a00 */
[----:B------:R-:W-:Y:S01]  /*5b20*/  IMAD.MOV.U32 R13, RZ, RZ, RZ ;  /* 0x000000ffff0d7224 */ /* 0x000fe200078e00ff */
[----:B------:R-:W2:Y:S01]  /*5b30*/  LDCU.64 UR4, c[0x4][0x8] ;  /* 0x01000100ff0477ac */ /* 0x000ea20008000a00 */
[----:B-1----:R-:W-:Y:S01]  /*5b40*/  MOV R5, UR9 ;  /* 0x0000000900057c02 */ /* 0x002fe20008000f00 */
[----:B------:R-:W-:Y:S01]  /*5b50*/  IMAD.U32 R4, RZ, RZ, UR8 ;  /* 0x00000008ff047e24 */ /* 0x000fe2000f8e00ff */
[----:B----4-:R-:W-:Y:S01]  /*5b60*/  MOV R7, UR7 ;  /* 0x0000000700077c02 */ /* 0x010fe20008000f00 */
[----:B------:R-:W-:Y:S01]  /*5b70*/  IMAD.U32 R6, RZ, RZ, UR6 ;  /* 0x00000006ff067e24 */ /* 0x000fe2000f8e00ff */
[----:B--2---:R-:W-:Y:S01]  /*5b80*/  MOV R11, UR5 ;  /* 0x00000005000b7c02 */ /* 0x004fe20008000f00 */
[----:B------:R-:W-:Y:S02]  /*5b90*/  IMAD.U32 R10, RZ, RZ, UR4 ;  /* 0x00000004ff0a7e24 */ /* 0x000fe4000f8e00ff */
[----:B------:R-:W-:Y:S07]  /*5ba0*/  LEPC R20, `(.L_x_93) ;  /* 0x000000001014794e */ /* 0x000fee0000000000 */
[----:B---3-5:R-:W-:Y:S05]  /*5bb0*/  CALL.ABS.NOINC R14 ;  /* 0x000000000e007343 */ /* 0x028fea0003c00000 */
.L_x_93:
[----:B------:R-:W1:Y:S01]  /*5bc0*/  LDCU.64 UR8, c[0x4][0x80] ;  /* 0x01001000ff0877ac */ /* 0x000e620008000a00 */
[----:B------:R-:W2:Y:S01]  /*5bd0*/  LDC.64 R2, c[0x4][R2] ;  /* 0x0100000002027b82 */ /* 0x000ea20000000a00 */
[----:B------:R-:W-:Y:S02]  /*5be0*/  HFMA2 R12, -RZ, RZ, 0, 5.9604644775390625e-08 ;  /* 0x00000001ff0c7431 */ /* 0x000fe400000001ff */
[----:B------:R-:W-:Y:S02]  /*5bf0*/  IMAD.MOV.U32 R8, RZ, RZ, 0x70 ;  /* 0x00000070ff087424 */ /* 0x000fe400078e00ff */
[----:B------:R-:W-:Y:S01]  /*5c00*/  IMAD.MOV.U32 R13, RZ, RZ, RZ ;  /* 0x000000ffff0d7224 */ /* 0x000fe200078e00ff */
[----:B------:R-:W3:Y:S01]  /*5c10*/  LDCU.64 UR6, c[0x4][0x88] ;  /* 0x01001100ff0677ac */ /* 0x000ee20008000a00 */
[----:B------:R-:W4:Y:S01]  /*5c20*/  LDCU.64 UR4, c[0x4][0x8] ;  /* 0x01000100ff0477ac */ /* 0x000f220008000a00 */
[----:B-1----:R-:W-:Y:S02]  /*5c30*/  MOV R4, UR8 ;  /* 0x0000000800047c02 */ /* 0x002fe40008000f00 */
[----:B------:R-:W-:Y:S02]  /*5c40*/  MOV R5, UR9 ;  /* 0x0000000900057c02 */ /* 0x000fe40008000f00 */
[----:B---3--:R-:W-:Y:S01]  /*5c50*/  MOV R7, UR7 ;  /* 0x0000000700077c02 */ /* 0x008fe20008000f00 */
[----:B------:R-:W-:Y:S01]  /*5c60*/  IMAD.U32 R6, RZ, RZ, UR6 ;  /* 0x00000006ff067e24 */ /* 0x000fe2000f8e00ff */
[----:B----4-:R-:W-:Y:S01]  /*5c70*/  MOV R11, UR5 ;  /* 0x00000005000b7c02 */ /* 0x010fe20008000f00 */
[----:B------:R-:W-:Y:S02]  /*5c80*/  IMAD.U32 R10, RZ, RZ, UR4 ;  /* 0x00000004ff0a7e24 */ /* 0x000fe4000f8e00ff */
[----:B------:R-:W-:Y:S07]  /*5c90*/  LEPC R20, `(.L_x_92) ;  /* 0x000000001014794e */ /* 0x000fee0000000000 */
[----:B--2---:R-:W-:Y:S05]  /*5ca0*/  CALL.ABS.NOINC R2 ;  /* 0x0000000002007343 */ /* 0x004fea0003c00000 */
.L_x_92:
[----:B------:R-:W-:Y:S05]  /*5cb0*/  BSYNC.RECONVERGENT B6 ;  /* 0x0000000000067941 */ /* 0x000fea0003800200 */
.L_x_91:
[----:B------:R-:W-:Y:S01]  /*5cc0*/  ISETP.NE.U32.AND P4, PT, R58, RZ, PT ;  /* 0x000000ff3a00720c */ /* 0x000fe20003f85070 */
[----:B------:R-:W-:Y:S01]  /*5cd0*/  UISETP.NE.AND UP2, UPT, UR50, URZ, UPT ;  /* 0x000000ff3200728c */ /* 0x000fe2000bf45270 */
[----:B------:R-:W-:Y:S01]  /*5ce0*/  ISETP.NE.U32.AND P2, PT, RZ, UR38, PT ;  /* 0x00000026ff007c0c */ /* 0x000fe2000bf45070 */
[----:B------:R-:W-:Y:S01]  /*5cf0*/  UISETP.NE.U32.AND UP1, UPT, UR46, URZ, UPT ;  /* 0x000000ff2e00728c */ /* 0x000fe2000bf25070 */
[----:B------:R-:W-:Y:S01]  /*5d00*/  ISETP.NE.AND.EX P4, PT, R59, RZ, PT, P4 ;  /* 0x000000ff3b00720c */ /* 0x000fe20003f85340 */
[----:B------:R-:W-:Y:S01]  /*5d10*/  UPLOP3.LUT UP0, UPT, UPT, UPT, UPT, 0x40, 0x4 ;  /* 0x000000000004789c */ /* 0x000fe20003f0e870 */
[----:B------:R-:W-:Y:S01]  /*5d20*/  ISETP.NE.AND.EX P2, PT, RZ, UR39, PT, P2 ;  /* 0x00000027ff007c0c */ /* 0x000fe2000bf45320 */
[----:B------:R-:W-:Y:S01]  /*5d30*/  UISETP.NE.AND.EX UP1, UPT, UR47, URZ, UPT, UP1 ;  /* 0x000000ff2f00728c */ /* 0x000fe2000bf25310 */
[----:B------:R-:W-:Y:S04]  /*5d40*/  PLOP3.LUT P1, PT, PT, PT, UP2, 0x80, 0x8 ;  /* 0x000000000008781c */ /* 0x000fe80003f2f028 */
[----:B------:R-:W-:Y:S06]  /*5d50*/  @UP2 UPLOP3.LUT UP0, UPT, UPT, UPT, UP1, 0x80, 0x8 ;  /* 0x000000000008289c */ /* 0x000fec0003f0f010 */
[----:B------:R-:W-:Y:S01]  /*5d60*/  PLOP3.LUT P0, PT, PT, PT, UP0, 0x80, 0x8 ;  /* 0x000000000008781c */ /* 0x000fe20003f0f008 */
[----:B------:R-:W-:Y:S01]  /*5d70*/  @!UPT UIADD3 URZ, UPT, UPT, URZ, URZ, URZ ;  /* 0x000000fffffff290 */ /* 0x000fe2000fffe0ff */
[----:B------:R-:W-:Y:S11]  /*5d80*/  BRA.U !UP1, `(.L_x_94) ;  /* 0x0000000109387547 */ /* 0x000ff6000b800000 */
[----:B------:R-:W-:Y:S01]  /*5d90*/  UISETP.NE.U32.AND UP0, UPT, UR38, URZ, UPT ;  /* 0x000000ff2600728c */ /* 0x000fe2000bf05070 */
[----:B------:R-:W-:Y:S02]  /*5da0*/  HFMA2 R0, -RZ, RZ, 0, 5.9604644775390625e-08 ;  /* 0x00000001ff007431 */ /* 0x000fe400000001ff */
[----:B------:R-:W-:Y:S01]  /*5db0*/  IMAD.MOV.U32 R64, RZ, RZ, 0x1 ;  /* 0x00000001ff407424 */ /* 0x000fe200078e00ff */
[----:B------:R-:W-:Y:S06]  /*5dc0*/  UISETP.NE.AND.EX UP0, UPT, UR39, URZ, UPT, UP0 ;  /* 0x000000ff2700728c */ /* 0x000fec000bf05300 */
[----:B------:R-:W-:Y:S05]  /*5dd0*/  PLOP3.LUT P3, PT, PT, PT, UP0, 0x80, 0x8 ;  /* 0x000000000008781c */ /* 0x000fea0003f6f008 */
[----:B------:R-:W1:Y:S01]  /*5de0*/  @UP0 LDCU.64 UR6, c[0x0][0x888] ;  /* 0x00011100ff0607ac */ /* 0x000e620008000a00 */
[----:B------:R-:W-:Y:S07]  /*5df0*/  @UP0 UIMAD UR4, UR44, UR46, URZ ;  /* 0x0000002e2c0402a4 */ /* 0x000fee000f8e02ff */
[----:B------:R-:W-:Y:S01]  /*5e00*/  @!P3 PRMT R64, R0, 0x7610, R64 ;  /* 0x000076100040b816 */ /* 0x000fe20000000040 */
[----:B-1----:R-:W-:Y:S03]  /*5e10*/  @UP0 UIMAD.WIDE UR6, UR4, 0x4, UR6 ;  /* 0x00000004040608a5 */ /* 0x002fe6000f8e0206 */
[----:B------:R-:W1:Y:S03]  /*5e20*/  @!UP0 LDCU UR4, c[0x0][0x880] ;  /* 0x00011000ff0487ac */ /* 0x000e660008000800 */
[----:B------:R-:W-:Y:S01]  /*5e30*/  IMAD.U32 R2, RZ, RZ, UR6 ;  /* 0x00000006ff027e24 */ /* 0x000fe2000f8e00ff */
[----:B------:R-:W-:Y:S05]  /*5e40*/  MOV R3, UR7 ;  /* 0x0000000700037c02 */ /* 0x000fea0008000f00 */
[----:B-----5:R2:W5:Y:S02]  /*5e50*/  @P3 LDG.E R35, desc[UR48][R2.64] ;  /* 0x0000003002233981 */ /* 0x020564000c1e1900 */
[----:B-12---:R-:W-:Y:S02]  /*5e60*/  @!P3 IMAD.U32 R35, RZ, RZ, UR4 ;  /* 0x00000004ff23be24 */ /* 0x006fe4000f8e00ff */
.L_x_94:
[----:B------:R-:W-:Y:S05]  /*5e70*/  @!P4 BRA `(.L_x_95) ;  /* 0x000000000020c947 */ /* 0x000fea0003800000 */
[----:B------:R-:W-:Y:S04]  /*5e80*/  ISETP.NE.U32.AND P3, PT, R56, RZ, PT ;  /* 0x000000ff3800720c */ /* 0x000fe80003f65070 */
[----:B------:R-:W-:Y:S11]  /*5e90*/  ISETP.NE.AND.EX P3, PT, R57, RZ, PT, P3 ;  /* 0x000000ff3900720c */ /* 0x000ff60003f65330 */
[----:B------:R-:W-:Y:S02]  /*5ea0*/  @!UPT UIADD3 URZ, UPT, UPT, URZ, URZ, URZ ;  /* 0x000000fffffff290 */ /* 0x000fe4000fffe0ff */
[----:B------:R-:W1:Y:S01]  /*5eb0*/  @P3 LDC.64 R2, c[0x0][0x8a8] ;  /* 0x00022a00ff023b82 */ /* 0x000e620000000a00 */
[----:B------:R-:W-:Y:S04]  /*5ec0*/  @P3 IMAD R0, R58, UR44, RZ ;  /* 0x0000002c3a003c24 */ /* 0x000fe8000f8e02ff */
[----:B-1----:R-:W-:Y:S05]  /*5ed0*/  @P3 IMAD.WIDE R2, R0, 0x4, R2 ;  /* 0x0000000400023825 */ /* 0x002fea00078e0202 */
[----:B-----5:R1:W5:Y:S02]  /*5ee0*/  @P3 LDG.E R33, desc[UR48][R2.64] ;  /* 0x0000003002213981 */ /* 0x020364000c1e1900 */
[----:B-1----:R-:W2:Y:S02]  /*5ef0*/  @!P3 LDC R33, c[0x0][0x8a0] ;  /* 0x00022800ff21bb82 */ /* 0x002ea40000000800 */
.L_x_95:
[----:B-----5:R-:W-:Y:S01]  /*5f00*/  FSETP.NEU.AND P3, PT, R35, RZ, PT ;  /* 0x000000ff2300720b */ /* 0x020fe20003f6d000 */
[----:B------:R-:W-:Y:S01]  /*5f10*/  BSSY B1, `(.L_x_96) ;  /* 0x0000038000017945 */ /* 0x000fe20003800000 */
[----:B------:R-:W-:Y:S01]  /*5f20*/  SEL R3, RZ, 0xffffffff, P2 ;  /* 0xffffffffff037807 */ /* 0x000fe20001000000 */
[----:B------:R-:W-:Y:S01]  /*5f30*/  IMAD.MOV.U32 R85, RZ, RZ, 0x1 ;  /* 0x00000001ff557424 */ /* 0x000fe200078e00ff */
[----:B------:R-:W-:Y:S01]  /*5f40*/  @P1 LOP3.LUT P2, RZ, R64, 0xff, RZ, 0xc0, !PT ;  /* 0x000000ff40ff1812 */ /* 0x000fe2000784c0ff */
[C---:B------:R-:W-:Y:S01]  /*5f50*/  IMAD R34, R31.reuse, 0x80, R32 ;  /* 0x000000801f227824 */ /* 0x040fe200078e0220 */
[----:B------:R-:W-:Y:S01]  /*5f60*/  @P1 SEL R0, RZ, 0xffffffff, P3 ;  /* 0xffffffffff001807 */ /* 0x000fe20001800000 */
[----:B------:R-:W-:Y:S01]  /*5f70*/  IMAD R81, R76, -0x10, R74 ;  /* 0xfffffff04c517824 */ /* 0x000fe200078e024a */
[----:B------:R-:W-:Y:S01]  /*5f80*/  LEA R83, R31, UR36, 0x3 ;  /* 0x000000241f537c11 */ /* 0x000fe2000f8e18ff */
[----:B------:R-:W-:Y:S01]  /*5f90*/  IMAD.MOV.U32 R84, RZ, RZ, RZ ;  /* 0x000000ffff547224 */ /* 0x000fe200078e00ff */
[C---:B------:R-:W-:Y:S02]  /*5fa0*/  @P0 SEL R0, R3.reuse, R0, !P2 ;  /* 0x0000000003000207 */ /* 0x040fe40005000000 */
[----:B------:R-:W-:Y:S02]  /*5fb0*/  CS2R R54, SRZ ;  /* 0x0000000000367805 */ /* 0x000fe4000001ff00 */
[----:B------:R-:W-:Y:S02]  /*5fc0*/  PLOP3.LUT P2, PT, PT, PT, UP1, 0x80, 0x8 ;  /* 0x000000000008781c */ /* 0x000fe40003f4f018 */
[----:B------:R-:W-:Y:S02]  /*5fd0*/  CS2R R52, SRZ ;  /* 0x0000000000347805 */ /* 0x000fe4000001ff00 */
[----:B------:R-:W-:Y:S02]  /*5fe0*/  @P1 LOP3.LUT R0, R0, 0x1, RZ, 0xc0, !PT ;  /* 0x0000000100001812 */ /* 0x000fe400078ec0ff */
[----:B------:R-:W-:Y:S02]  /*5ff0*/  CS2R R50, SRZ ;  /* 0x0000000000327805 */ /* 0x000fe4000001ff00 */
[----:B------:R-:W-:Y:S02]  /*6000*/  LOP3.LUT P4, R79, R64, 0xff, RZ, 0xc0, !PT ;  /* 0x000000ff404f7812 */ /* 0x000fe4000788c0ff */
[----:B------:R-:W-:Y:S02]  /*6010*/  CS2R R48, SRZ ;  /* 0x0000000000307805 */ /* 0x000fe4000001ff00 */
[----:B------:R-:W-:Y:S02]  /*6020*/  ISETP.NE.U32.OR P5, PT, R0, 0x1, !P1 ;  /* 0x000000010000780c */ /* 0x000fe40004fa5470 */
[----:B------:R-:W-:Y:S02]  /*6030*/  CS2R R46, SRZ ;  /* 0x00000000002e7805 */ /* 0x000fe4000001ff00 */
[----:B------:R-:W-:Y:S02]  /*6040*/  SEL R2, RZ, 0xffffffff, P3 ;  /* 0xffffffffff027807 */ /* 0x000fe40001800000 */
[----:B------:R-:W-:Y:S02]  /*6050*/  CS2R R44, SRZ ;  /* 0x00000000002c7805 */ /* 0x000fe4000001ff00 */
[----:B------:R-:W-:Y:S02]  /*6060*/  P2R R82, PR, RZ, 0x20 ;  /* 0x00000020ff527803 */ /* 0x000fe40000000000 */
[----:B------:R-:W-:Y:S02]  /*6070*/  CS2R R42, SRZ ;  /* 0x00000000002a7805 */ /* 0x000fe4000001ff00 */
[----:B------:R-:W-:Y:S02]  /*6080*/  CS2R R40, SRZ ;  /* 0x0000000000287805 */ /* 0x000fe4000001ff00 */
[----:B------:R-:W-:Y:S04]  /*6090*/  @P2 SEL R2, R3, R2, !P4 ;  /* 0x0000000203022207 */ /* 0x000fe80006000000 */
[----:B------:R-:W-:Y:S02]  /*60a0*/  LOP3.LUT R2, R2, 0x1, RZ, 0xc0, !PT ;  /* 0x0000000102027812 */ /* 0x000fe400078ec0ff */
[----:B------:R-:W-:Y:S02]  /*60b0*/  @P5 SHF.L.U32 R0, RZ, 0x1f, RZ ;  /* 0x0000001fff005819 */ /* 0x000fe400000006ff */
[----:B------:R-:W-:Y:S02]  /*60c0*/  ISETP.NE.U32.AND P2, PT, R2, 0x1, PT ;  /* 0x000000010200780c */ /* 0x000fe40003f45070 */
[----:B------:R1:W3:Y:S02]  /*60d0*/  @P5 SYNCS.PHASECHK.TRANS64.TRYWAIT P1, [UR36+0x60], R0 ;  /* 0x00006000ff0055a7 */ /* 0x0002e40008021124 */
[----:B------:R-:W-:Y:S02]  /*60e0*/  P2R R86, PR, RZ, 0x4 ;  /* 0x00000004ff567803 */ /* 0x000fe40000000000 */
[----:B-1----:R-:W-:Y:S04]  /*60f0*/  SHF.L.U32 R0, R72, 0x1f, RZ ;  /* 0x0000001f48007819 */ /* 0x002fe800000006ff */
[----:B------:R1:W4:Y:S01]  /*6100*/  SYNCS.PHASECHK.TRANS64.TRYWAIT P0, [R83+URZ+0xd0], R0 ;  /* 0x0000d000530075a7 */ /* 0x00032200080011ff */
[----:B---3--:R-:W-:Y:S01]  /*6110*/  @P5 SEL R85, RZ, 0x1, !P1 ;  /* 0x00000001ff555807 */ /* 0x008fe20004800000 */
[----:B-1----:R-:W-:Y:S06]  /*6120*/  @!P5 BRA `(.L_x_97) ;  /* 0x000000000058d947 */ /* 0x002fec0003800000 */
[----:B------:R-:W-:Y:S01]  /*6130*/  IMAD.MOV.U32 R54, RZ, RZ, RZ ;  /* 0x000000ffff367224 */ /* 0x000fe200078e00ff */
[----:B------:R-:W-:Y:S01]  /*6140*/  ISETP.NE.AND P1, PT, R85, RZ, PT ;  /* 0x000000ff5500720c */ /* 0x000fe20003f25270 */
[----:B------:R-:W-:Y:S01]  /*6150*/  BSSY B0, `(.L_x_98) ;  /* 0x000000c000007945 */ /* 0x000fe20003800000 */
[----:B------:R-:W-:Y:S02]  /*6160*/  CS2R R42, SRZ ;  /* 0x00000000002a7805 */ /* 0x000fe4000001ff00 */
[----:B------:R-:W-:Y:S02]  /*6170*/  CS2R R40, SRZ ;  /* 0x0000000000287805 */ /* 0x000fe4000001ff00 */
[----:B------:R-:W-:Y:S02]  /*6180*/  CS2R R46, SRZ ;  /* 0x00000000002e7805 */ /* 0x000fe4000001ff00 */
[----:B------:R-:W-:Y:S02]  /*6190*/  CS2R R44, SRZ ;  /* 0x00000000002c7805 */ /* 0x000fe4000001ff00 */
[----:B------:R-:W-:Y:S02]  /*61a0*/  CS2R R50, SRZ ;  /* 0x0000000000327805 */ /* 0x000fe4000001ff00 */
[----:B------:R-:W-:Y:S02]  /*61b0*/  CS2R R48, SRZ ;  /* 0x0000000000307805 */ /* 0x000fe4000001ff00 */
[----:B------:R-:W-:Y:S01]  /*61c0*/  CS2R R52, SRZ ;  /* 0x0000000000347805 */ /* 0x000fe2000001ff00 */
[----:B------:R-:W-:Y:S06]  /*61d0*/  @P1 BRA `(.L_x_99) ;  /* 0x00000000000c1947 */ /* 0x000fec0003800000 */
[----:B------:R-:W-:Y:S04]  /*61e0*/  SHF.L.U32 R3, RZ, 0x1f, RZ ;  /* 0x0000001fff037819 */ /* 0x000fe800000006ff */
[----:B------:R-:W1:Y:S02]  /*61f0*/  SYNCS.PHASECHK.TRANS64.TRYWAIT P1, [UR36+0x60], R3 ;  /* 0x00006003ff0075a7 */ /* 0x000e640008021124 */
[----:B-1----:R-:W-:Y:S05]  /*6200*/  @!P1 BRA `(.L_x_100) ;  /* 0x0000004800a09947 */ /* 0x002fea0003800000 */
.L_x_99:
[----:B------:R-:W-:Y:S05]  /*6210*/  BSYNC B0 ;  /* 0x0000000000007941 */ /* 0x000fea0003800000 */
.L_x_98:
[----:B------:R-:W-:Y:S01]  /*6220*/  ISETP.NE.AND P1, PT, R86, RZ, PT ;  /* 0x000000ff5600720c */ /* 0x000fe20003f25270 */
[----:B------:R-:W-:Y:S11]  /*6230*/  HFMA2 R84, -RZ, RZ, 0, 5.9604644775390625e-08 ;  /* 0x00000001ff547431 */ /* 0x000ff600000001ff */
[----:B------:R-:W-:Y:S01]  /*6240*/  @!UPT UIADD3 URZ, UPT, UPT, URZ, URZ, URZ ;  /* 0x000000fffffff290 */ /* 0x000fe2000fffe0ff */
[----:B------:R3:W1:Y:S04]  /*6250*/  @P1 LDS.128 R40, [R75] ;  /* 0x000000004b281984 */ /* 0x0006680000000c00 */
[----:B------:R3:W1:Y:S04]  /*6260*/  @P1 LDS.128 R44, [R74+0x10] ;  /* 0x000010004a2c1984 */ /* 0x0006680000000c00 */
[----:B------:R3:W1:Y:S04]  /*6270*/  @P1 LDS.128 R48, [R73+0x20] ;  /* 0x0000200049301984 */ /* 0x0006680000000c00 */
[----:B------:R3:W1:Y:S02]  /*6280*/  @P1 LDS.128 R52, [R81+0x30] ;  /* 0x0000300051341984 */ /* 0x0006640000000c00 */
.L_x_97:
[----:B------:R-:W-:Y:S05]  /*6290*/  BSYNC B1 ;  /* 0x0000000000017941 */ /* 0x000fea0003800000 */
.L_x_96:
[----:B-1----:R-:W-:Y:S04]  /*62a0*/  SHF.R.U32.HI R2, RZ, 0x15, R34 ;  /* 0x00000015ff027819 */ /* 0x002fe80000011622 */
[----:B------:R-:W-:Y:S01]  /*62b0*/  LOP3.LUT P1, RZ, R2, 0x3, R68, 0x48, !PT ;  /* 0x0000000302ff7812 */ /* 0x000fe20007824844 */
[----:B------:R-:W-:Y:S01]  /*62c0*/  @!UPT UIADD3 URZ, UPT, UPT, URZ, URZ, URZ ;  /* 0x000000fffffff290 */ /* 0x000fe2000fffe0ff */
[----:B----4-:R-:W-:Y:S11]  /*62d0*/  @P0 BRA `(.L_x_101) ;  /* 0x0000000000080947 */ /* 0x010ff60003800000 */
[----:B------:R-:W1:Y:S02]  /*62e0*/  SYNCS.PHASECHK.TRANS64.TRYWAIT P0, [R83+URZ+0xd0], R0 ;  /* 0x0000d000530075a7 */ /* 0x000e6400080011ff */
[----:B-1----:R-:W-:Y:S05]  /*62f0*/  @!P0 BRA `(.L_x_102) ;  /* 0x00000048007c8947 */ /* 0x002fea0003800000 */
.L_x_101:
[----:B------:R-:W-:Y:S05]  /*6300*/  @!P1 BRA `(.L_x_103) ;  /* 0x0000000000409947 */ /* 0x000fea0003800000 */
[----:B------:R-:W4:Y:S01]  /*6310*/  LDCU.64 UR8, c[0x4][0x70] ;  /* 0x01000e00ff0877ac */ /* 0x000f220008000a00 */
[----:B------:R-:W-:Y:S01]  /*6320*/  MOV R3, 0x0 ;  /* 0x0000000000037802 */ /* 0x000fe20000000f00 */
[----:B------:R-:W-:Y:S02]  /*6330*/  HFMA2 R12, -RZ, RZ, 0, 5.9604644775390625e-08 ;  /* 0x00000001ff0c7431 */ /* 0x000fe400000001ff */
[----:B------:R-:W-:Y:S02]  /*6340*/  IMAD.MOV.U32 R8, RZ, RZ, 0x192 ;  /* 0x00000192ff087424 */ /* 0x000fe400078e00ff */
[----:B------:R-:W-:Y:S01]  /*6350*/  IMAD.MOV.U32 R13, RZ, RZ, RZ ;  /* 0x000000ffff0d7224 */ /* 0x000fe200078e00ff */
[----:B------:R-:W5:Y:S01]  /*6360*/  LDCU.64 UR6, c[0x4][0x78] ;  /* 0x01000f00ff0677ac */ /* 0x000f620008000a00 */
[----:B------:R-:W1:Y:S01]  /*6370*/  LDC.64 R2, c[0x4][R3] ;  /* 0x0100000003027b82 */ /* 0x000e620000000a00 */
[----:B------:R-:W2:Y:S01]  /*6380*/  LDCU.64 UR4, c[0x4][0x10] ;  /* 0x01000200ff0477ac */ /* 0x000ea20008000a00 */
[----:B----4-:R-:W-:Y:S01]  /*6390*/  MOV R5, UR9 ;  /* 0x0000000900057c02 */ /* 0x010fe20008000f00 */
[----:B------:R-:W-:Y:S01]  /*63a0*/  IMAD.U32 R4, RZ, RZ, UR8 ;  /* 0x00000008ff047e24 */ /* 0x000fe2000f8e00ff */
[----:B-----5:R-:W-:Y:S01]  /*63b0*/  MOV R7, UR7 ;  /* 0x0000000700077c02 */ /* 0x020fe20008000f00 */
[----:B------:R-:W-:Y:S01]  /*63c0*/  IMAD.U32 R6, RZ, RZ, UR6 ;  /* 0x00000006ff067e24 */ /* 0x000fe2000f8e00ff */
[----:B--2---:R-:W-:Y:S01]  /*63d0*/  MOV R11, UR5 ;  /* 0x00000005000b7c02 */ /* 0x004fe20008000f00 */
[----:B------:R-:W-:Y:S02]  /*63e0*/  IMAD.U32 R10, RZ, RZ, UR4 ;  /* 0x00000004ff0a7e24 */ /* 0x000fe4000f8e00ff */
[----:B------:R-:W-:Y:S07]  /*63f0*/  LEPC R20, `(.L_x_103) ;  /* 0x000000001014794e */ /* 0x000fee0000000000 */
[----:B-1-3--:R-:W-:Y:S05]  /*6400*/  CALL.ABS.NOINC R2 ;  /* 0x0000000002007343 */ /* 0x00afea0003c00000 */
.L_x_103:
[----:B------:R-:W-:Y:S05]  /*6410*/  WARPSYNC.ALL ;  /* 0x0000000000007948 */ /* 0x000fea0003800000 */
[----:B------:R-:W-:Y:S01]  /*6420*/  R2UR UR4, R34 ;  /* 0x00000000220472ca */ /* 0x000fe200000e0000 */
[----:B------:R-:W-:Y:S01]  /*6430*/  BSSY.RECONVERGENT B0, `(.L_x_104) ;  /* 0x0000039000007945 */ /* 0x000fe20003800200 */
[----:B------:R-:W-:Y:S11]  /*6440*/  ISETP.NE.AND P0, PT, R77, RZ, PT ;  /* 0x000000ff4d00720c */ /* 0x000ff60003f05270 */
[----:B------:R-:W1:Y:S02]  /*6450*/  LDTM.x16 R4, tmem[UR4] ;  /* 0x00000004000479ee */ /* 0x000e640008240000 */
[C---:B-12---:R-:W-:Y:S01]  /*6460*/  FMUL R0, R33.reuse, R4 ;  /* 0x0000000421007220 */ /* 0x046fe20000400000 */
[C---:B------:R-:W-:Y:S01]  /*6470*/  FMUL R2, R33.reuse, R5 ;  /* 0x0000000521027220 */ /* 0x040fe20000400000 */
[C---:B------:R-:W-:Y:S01]  /*6480*/  FMUL R3, R33.reuse, R6 ;  /* 0x0000000621037220 */ /* 0x040fe20000400000 */
[----:B------:R-:W-:Y:S01]  /*6490*/  FMUL R7, R33, R7 ;  /* 0x0000000721077220 */ /* 0x000fe20000400000 */
[----:B------:R-:W-:Y:S01]  /*64a0*/  FFMA R36, R35, R40, R0 ;  /* 0x0000002823247223 */ /* 0x000fe20000000000 */
        /* <DEDUP_REMOVED lines=10> */
[----:B------:R1:W-:Y:S01]  /*6550*/  STS.128 [R75], R36 ;  /* 0x000000244b007388 */ /* 0x0003e20000000c00 */
        /* <DEDUP_REMOVED lines=8> */
[----:B------:R1:W-:Y:S01]  /*65e0*/  STS.128 [R74+0x10], R4 ;  /* 0x000010044a007388 */ /* 0x0003e20000000c00 */
[----:B------:R-:W-:Y:S01]  /*65f0*/  FMUL R13, R33, R17 ;  /* 0x00000011210d7220 */ /* 0x000fe20000400000 */
[----:B------:R-:W-:Y:S01]  /*6600*/  FFMA R10, R35, R50, R10 ;  /* 0x00000032230a7223 */ /* 0x000fe2000000000a */
[----:B------:R-:W-:Y:S01]  /*6610*/  FMUL R14, R33, R18 ;  /* 0x00000012210e7220 */ /* 0x000fe20000400000 */
[----:B------:R-:W-:Y:S01]  /*6620*/  FFMA R11, R35, R51, R15 ;  /* 0x00000033230b7223 */ /* 0x000fe2000000000f */
[----:B------:R-:W-:Y:S01]  /*6630*/  FMUL R19, R33, R19 ;  /* 0x0000001321137220 */ /* 0x000fe20000400000 */
[C---:B------:R-:W-:Y:S01]  /*6640*/  FFMA R12, R35.reuse, R52, R12 ;  /* 0x00000034230c7223 */ /* 0x040fe2000000000c */
[C---:B------:R-:W-:Y:S01]  /*6650*/  FFMA R13, R35.reuse, R53, R13 ;  /* 0x00000035230d7223 */ /* 0x040fe2000000000d */
[C---:B------:R-:W-:Y:S01]  /*6660*/  FFMA R14, R35.reuse, R54, R14 ;  /* 0x00000036230e7223 */ /* 0x040fe2000000000e */
[----:B------:R1:W-:Y:S01]  /*6670*/  STS.128 [R73+0x20], R8 ;  /* 0x0000200849007388 */ /* 0x0003e20000000c00 */
[----:B------:R-:W-:Y:S05]  /*6680*/  FFMA R15, R35, R55, R19 ;  /* 0x00000037230f7223 */ /* 0x000fea0000000013 */
[----:B------:R1:W-:Y:S01]  /*6690*/  STS.128 [R81+0x30], R12 ;  /* 0x0000300c51007388 */ /* 0x0003e20000000c00 */
[----:B------:R-:W-:Y:S01]  /*66a0*/  @!PT LDS RZ, [RZ] ;  /* 0x00000000fffff984 */ /* 0x000fe20000000800 */
[----:B------:R-:W-:Y:S01]  /*66b0*/  @!PT LDS RZ, [RZ] ;  /* 0x00000000fffff984 */ /* 0x000fe20000000800 */
[----:B------:R-:W-:Y:S01]  /*66c0*/  @!PT LDS RZ, [RZ] ;  /* 0x00000000fffff984 */ /* 0x000fe20000000800 */
[----:B------:R-:W-:Y:S01]  /*66d0*/  @!PT LDS RZ, [RZ] ;  /* 0x00000000fffff984 */ /* 0x000fe20000000800 */
[----:B------:R2:W-:Y:S06]  /*66e0*/  MEMBAR.ALL.CTA ;  /* 0x0000000000007992 */ /* 0x0005ec0000008000 */
[----:B--2---:R-:W2:Y:S02]  /*66f0*/  FENCE.VIEW.ASYNC.S ;  /* 0x00000000000073c6 */ /* 0x004ea40000000000 */
[----:B--2---:R-:W-:Y:S06]  /*6700*/  BAR.SYNC.DEFER_BLOCKING 0x1, 0x80 ;  /* 0x0042000000007b1d */ /* 0x004fec0000010000 */
[----:B------:R-:W-:Y:S05]  /*6710*/  @P0 BRA `(.L_x_105) ;  /* 0x0000000000280947 */ /* 0x000fea0003800000 */
[----:B------:R-:W-:Y:S02]  /*6720*/  UIADD3 UR4, UPT, UPT, UR36, 0x200, URZ ;  /* 0x0000020024047890 */ /* 0x000fe4000fffe0ff */
[----:B------:R-:W-:Y:S01]  /*6730*/  UIADD3 UR6, UP0, UPT, UR52, 0x680, URZ ;  /* 0x0000068034067890 */ /* 0x000fe2000ff1e0ff */
[----:B------:R-:W-:Y:S03]  /*6740*/  UMOV UR43, UR44 ;  /* 0x0000002c002b7c82 */ /* 0x000fe60008000000 */
[----:B------:R-:W-:Y:S01]  /*6750*/  MOV R69, UR4 ;  /* 0x0000000400457c02 */ /* 0x000fe20008000f00 */
[----:B------:R-:W-:Y:S03]  /*6760*/  UIADD3.X UR7, UPT, UPT, URZ, UR53, URZ, UP0, !UPT ;  /* 0x00000035ff077290 */ /* 0x000fe600087fe4ff */
[----:B------:R-:W-:Y:S11]  /*6770*/  R2UR UR40, R69 ;  /* 0x00000000452872ca */ /* 0x000ff600000e0000 */
[----:B------:R-:W-:Y:S02]  /*6780*/  @!UPT UIADD3 URZ, UPT, UPT, URZ, URZ, URZ ;  /* 0x000000fffffff290 */ /* 0x000fe4000fffe0ff */
[----:B------:R2:W-:Y:S01]  /*6790*/  UTMASTG.3D [UR40], [UR6] ;  /* 0x00000028060073b5 */ /* 0x0005e20008010000 */
[----:B------:R0:W-:Y:S01]  /*67a0*/  UTMACMDFLUSH ;  /* 0x00000000000079b7 */ /* 0x0001e20000000000 */
[----:B--2---:R-:W-:Y:S04]  /*67b0*/  DEPBAR.LE SB0, 0x1 ;  /* 0x000080400000791a */ /* 0x004fe80000000000 */
.L_x_105:
[----:B------:R-:W-:Y:S05]  /*67c0*/  BSYNC.RECONVERGENT B0 ;  /* 0x0000000000007941 */ /* 0x000fea0003800200 */
.L_x_104:
[----:B------:R-:W-:Y:S01]  /*67d0*/  BAR.SYNC.DEFER_BLOCKING 0x1, 0x80 ;  /* 0x0042000000007b1d */ /* 0x000fe20000010000 */
[----:B------:R-:W-:Y:S01]  /*67e0*/  ISETP.NE.AND P1, PT, R82, RZ, PT ;  /* 0x000000ff5200720c */ /* 0x000fe20003f25270 */
[----:B------:R-:W-:Y:S01]  /*67f0*/  UISETP.NE.AND UP0, UPT, UR45, URZ, UPT ;  /* 0x000000ff2d00728c */ /* 0x000fe2000bf05270 */
[----:B------:R-:W-:Y:S11]  /*6800*/  LEA R2, R84, UR36, 0x3 ;  /* 0x0000002454027c11 */ /* 0x000ff6000f8e18ff */
[----:B------:R-:W-:Y:S01]  /*6810*/  @P1 SHF.L.U32 R3, RZ, 0x1f, RZ ;  /* 0x0000001fff031819 */ /* 0x000fe200000006ff */
[----:B------:R-:W-:Y:S06]  /*6820*/  BRA.U !UP0, `(.L_x_106) ;  /* 0x0000000108247547 */ /* 0x000fec000b800000 */
[----:B-1----:R-:W-:Y:S01]  /*6830*/  IMAD.U32 R4, RZ, RZ, UR51 ;  /* 0x00000033ff047e24 */ /* 0x002fe2000f8e00ff */
[----:B------:R-:W-:Y:S01]  /*6840*/  MOV R0, UR37 ;  /* 0x0000002500007c02 */ /* 0x000fe20008000f00 */
[----:B------:R-:W-:Y:S03]  /*6850*/  UIADD3 UR51, UPT, UPT, UR51, 0x1, URZ ;  /* 0x0000000133337890 */ /* 0x000fe6000fffe0ff */
[----:B------:R-:W-:Y:S01]  /*6860*/  @P1 LEA R4, R4, UR36, 0x3 ;  /* 0x0000002404041c11 */ /* 0x000fe2000f8e18ff */
[----:B------:R-:W-:Y:S04]  /*6870*/  UISETP.NE.AND UP0, UPT, UR51, 0x4, UPT ;  /* 0x000000043300788c */ /* 0x000fe8000bf05270 */
[----:B------:R-:W-:Y:S01]  /*6880*/  @P1 VIADD R4, R4, 0x80 ;  /* 0x0000008004041836 */ /* 0x000fe20000000000 */
[----:B------:R-:W-:Y:S04]  /*6890*/  USEL UR51, UR51, URZ, UP0 ;  /* 0x000000ff33337287 */ /* 0x000fe80008000000 */
[----:B------:R-:W-:Y:S04]  /*68a0*/  @P1 PRMT R0, R0, 0x654, R4 ;  /* 0x0000065400001816 */ /* 0x000fe80000000004 */
[----:B------:R2:W-:Y:S04]  /*68b0*/  @P1 SYNCS.ARRIVE.TRANS64.RED.A1T0 RZ, [R0+URZ], RZ ;  /* 0x000000ff00ff19a7 */ /* 0x0005e800081004ff */
.L_x_106:
[----:B------:R-:W4:Y:S01]  /*68c0*/  @P1 SYNCS.PHASECHK.TRANS64.TRYWAIT P0, [R2+URZ+0x60], R3 ;  /* 0x00006003020015a7 */ /* 0x000f2200080011ff */
[----:B------:R-:W-:Y:S01]  /*68d0*/  BSSY B1, `(.L_x_107) ;  /* 0x0000016000017945 */ /* 0x000fe20003800000 */
[----:B----4-:R-:W-:Y:S03]  /*68e0*/  @P1 SEL R85, RZ, 0x1, !P0 ;  /* 0x00000001ff551807 */ /* 0x010fe60004000000 */
[----:B------:R-:W-:Y:S05]  /*68f0*/  @!P1 BRA `(.L_x_108) ;  /* 0x00000000004c9947 */ /* 0x000fea0003800000 */
[----:B------:R-:W-:Y:S01]  /*6900*/  ISETP.NE.AND P0, PT, R85, RZ, PT ;  /* 0x000000ff5500720c */ /* 0x000fe20003f05270 */
[----:B------:R-:W-:Y:S01]  /*6910*/  BSSY B0, `(.L_x_109) ;  /* 0x000000b000007945 */ /* 0x000fe20003800000 */
[----:B------:R-:W-:Y:S11]  /*6920*/  ISETP.NE.AND P1, PT, R86, RZ, PT ;  /* 0x000000ff5600720c */ /* 0x000ff60003f25270 */
[----:B------:R-:W-:Y:S02]  /*6930*/  @!UPT UIADD3 URZ, UPT, UPT, URZ, URZ, URZ ;  /* 0x000000fffffff290 */ /* 0x000fe4000fffe0ff */
[C---:B-1----:R-:W-:Y:S01]  /*6940*/  @P1 IMAD R6, R84.reuse, 0x2000, R75 ;  /* 0x0000200054061824 */ /* 0x042fe200078e024b */
[C---:B------:R-:W-:Y:S01]  /*6950*/  @P1 LEA R4, R84.reuse, R73, 0xd ;  /* 0x0000004954041211 */ /* 0x040fe200078e68ff */
[C---:B------:R-:W-:Y:S02]  /*6960*/  @P1 IMAD R5, R84.reuse, 0x2000, R74 ;  /* 0x0000200054051824 */ /* 0x040fe400078e024a */
[----:B------:R-:W-:Y:S01]  /*6970*/  @P1 IMAD R3, R84, 0x2000, R81 ;  /* 0x0000200054031824 */ /* 0x000fe200078e0251 */
[----:B------:R-:W-:Y:S06]  /*6980*/  @P0 BRA `(.L_x_110) ;  /* 0x00000000000c0947 */ /* 0x000fec0003800000 */
[----:B--2---:R-:W-:Y:S04]  /*6990*/  SHF.L.U32 R0, RZ, 0x1f, RZ ;  /* 0x0000001fff007819 */ /* 0x004fe800000006ff */
[----:B------:R-:W1:Y:S02]  /*69a0*/  SYNCS.PHASECHK.TRANS64.TRYWAIT P0, [R2+URZ+0x60], R0 ;  /* 0x00006000020075a7 */ /* 0x000e6400080011ff */
[----:B-1----:R-:W-:Y:S05]  /*69b0*/  @!P0 BRA `(.L_x_111) ;  /* 0x0000004000e08947 */ /* 0x002fea0003800000 */
.L_x_110:
[----:B------:R-:W-:Y:S05]  /*69c0*/  BSYNC B0 ;  /* 0x0000000000007941 */ /* 0x000fea0003800000 */
.L_x_109:
[----:B------:R-:W-:Y:S02]  /*69d0*/  ISETP.NE.AND P0, PT, R86, RZ, PT ;  /* 0x000000ff5600720c */ /* 0x000fe40003f05270 */
[----:B------:R-:W-:Y:S11]  /*69e0*/  IADD3 R84, PT, PT, R84, 0x1, RZ ;  /* 0x0000000154547810 */ /* 0x000ff60007ffe0ff */
[----:B------:R4:W1:Y:S04]  /*69f0*/  @P0 LDS.128 R40, [R6] ;  /* 0x0000000006280984 */ /* 0x0008680000000c00 */
[----:B------:R4:W1:Y:S04]  /*6a00*/  @P0 LDS.128 R44, [R5+0x10] ;  /* 0x00001000052c0984 */ /* 0x0008680000000c00 */
[----:B------:R4:W1:Y:S04]  /*6a10*/  @P0 LDS.128 R48, [R4+0x20] ;  /* 0x0000200004300984 */ /* 0x0008680000000c00 */
[----:B------:R4:W1:Y:S02]  /*6a20*/  @P0 LDS.128 R52, [R3+0x30] ;  /* 0x0000300003340984 */ /* 0x0008640000000c00 */
.L_x_108:
[----:B------:R-:W-:Y:S05]  /*6a30*/  BSYNC B1 ;  /* 0x0000000000017941 */ /* 0x000fea0003800000 */
.L_x_107:
[----:B-12---:R-:W-:Y:S05]  /*6a40*/  VIADD R0, R34, 0x10 ;  /* 0x0000001022007836 */ /* 0x006fea0000000000 */
[----:B------:R-:W-:Y:S04]  /*6a50*/  SHF.R.U32.HI R0, RZ, 0x15, R0 ;  /* 0x00000015ff007819 */ /* 0x000fe80000011600 */
[----:B------:R-:W-:Y:S11]  /*6a60*/  LOP3.LUT P0, RZ, R0, 0x3, R68, 0x48, !PT ;  /* 0x0000000300ff7812 */ /* 0x000ff60007804844 */
[----:B------:R-:W-:Y:S02]  /*6a70*/  @!UPT UIADD3 URZ, UPT, UPT, URZ, URZ, URZ ;  /* 0x000000fffffff290 */ /* 0x000fe4000fffe0ff */
[----:B------:R-:W-:Y:S05]  /*6a80*/  @!P0 BRA `(.L_x_112) ;  /* 0x0000000000408947 */ /* 0x000fea0003800000 */
[----:B------:R-:W1:Y:S01]  /*6a90*/  LDCU.64 UR8, c[0x4][0x70] ;  /* 0x01000e00ff0877ac */ /* 0x000e620008000a00 */
[----:B----4-:R-:W-:Y:S01]  /*6aa0*/  MOV R3, 0x0 ;  /* 0x0000000000037802 */ /* 0x010fe20000000f00 */
[----:B------:R-:W-:Y:S02]  /*6ab0*/  HFMA2 R12, -RZ, RZ, 0, 5.9604644775390625e-08 ;  /* 0x00000001ff0c7431 */ /* 0x000fe400000001ff */
[----:B------:R-:W-:Y:S02]  /*6ac0*/  IMAD.MOV.U32 R8, RZ, RZ, 0x192 ;  /* 0x00000192ff087424 */ /* 0x000fe400078e00ff */
[----:B------:R-:W-:Y:S01]  /*6ad0*/  IMAD.MOV.U32 R13, RZ, RZ, RZ ;  /* 0x000000ffff0d7224 */ /* 0x000fe200078e00ff */
[----:B------:R-:W2:Y:S01]  /*6ae0*/  LDCU.64 UR6, c[0x4][0x78] ;  /* 0x01000f00ff0677ac */ /* 0x000ea20008000a00 */
[----:B------:R-:W4:Y:S01]  /*6af0*/  LDC.64 R2, c[0x4][R3] ;  /* 0x0100000003027b82 */ /* 0x000f220000000a00 */
[----:B------:R-:W5:Y:S01]  /*6b00*/  LDCU.64 UR4, c[0x4][0x10] ;  /* 0x01000200ff0477ac */ /* 0x000f620008000a00 */
[----:B-1----:R-:W-:Y:S01]  /*6b10*/  MOV R5, UR9 ;  /* 0x0000000900057c02 */ /* 0x002fe20008000f00 */
[----:B------:R-:W-:Y:S01]  /*6b20*/  IMAD.U32 R4, RZ, RZ, UR8 ;  /* 0x00000008ff047e24 */ /* 0x000fe2000f8e00ff */
[----:B--2---:R-:W-:Y:S01]  /*6b30*/  MOV R7, UR7 ;  /* 0x0000000700077c02 */ /* 0x004fe20008000f00 */
[----:B------:R-:W-:Y:S01]  /*6b40*/  IMAD.U32 R6, RZ, RZ, UR6 ;  /* 0x00000006ff067e24 */ /* 0x000fe2000f8e00ff */
[----:B-----5:R-:W-:Y:S01]  /*6b50*/  MOV R11, UR5 ;  /* 0x00000005000b7c02 */ /* 0x020fe20008000f00 */
[----:B------:R-:W-:Y:S02]  /*6b60*/  IMAD.U32 R10, RZ, RZ, UR4 ;  /* 0x00000004ff0a7e24 */ /* 0x000fe4000f8e00ff */
[----:B------:R-:W-:Y:S07]  /*6b70*/  LEPC R20, `(.L_x_112) ;  /* 0x000000001014794e */ /* 0x000fee0000000000 */
[----:B---34-:R-:W-:Y:S05]  /*6b80*/  CALL.ABS.NOINC R2 ;  /* 0x0000000002007343 */ /* 0x018fea0003c00000 */
.L_x_112:
[----:B------:R-:W-:Y:S05]  /*6b90*/  WARPSYNC.ALL ;  /* 0x0000000000007948 */ /* 0x000fea0003800000 */
[----:B------:R-:W-:Y:S01]  /*6ba0*/  R2UR UR4, R34 ;  /* 0x00000000220472ca */ /* 0x000fe200000e0000 */
[----:B------:R-:W-:Y:S01]  /*6bb0*/  BSSY.RECONVERGENT B0, `(.L_x_113) ;  /* 0x0000040000007945 */ /* 0x000fe20003800200 */
[----:B------:R-:W-:Y:S02]  /*6bc0*/  ISETP.NE.AND P6, PT, R82, RZ, PT ;  /* 0x000000ff5200720c */ /* 0x000fe40003fc5270 */
[----:B------:R-:W-:Y:S02]  /*6bd0*/  ISETP.NE.AND P0, PT, R77, RZ, PT ;  /* 0x000000ff4d00720c */ /* 0x000fe40003f05270 */
[----:B------:R-:W-:Y:S07]  /*6be0*/  MOV R20, UR51 ;  /* 0x0000003300147c02 */ /* 0x000fee0008000f00 */
[----:B----4-:R-:W1:Y:S02]  /*6bf0*/  LDTM.x16 R4, tmem[UR4+0x10] ;  /* 0x00001004000479ee */ /* 0x010e640008240000 */
[----:B------:R-:W-:Y:S01]  /*6c00*/  @P6 LEA R20, R20, UR36, 0x3 ;  /* 0x0000002414146c11 */ /* 0x000fe2000f8e18ff */
[C---:B-1----:R-:W-:Y:S01]  /*6c10*/  FMUL R0, R33.reuse, R4 ;  /* 0x0000000421007220 */ /* 0x042fe20000400000 */
        /* <DEDUP_REMOVED lines=33> */
[----:B------:R-:W-:Y:S01]  /*6e30*/  FFMA R15, R35, R55, R19 ;  /* 0x00000037230f7223 */ /* 0x000fe20000000013 */
[----:B------:R-:W-:Y:S02]  /*6e40*/  MOV R16, UR37 ;  /* 0x0000002500107c02 */ /* 0x000fe40008000f00 */
[----:B------:R-:W-:Y:S02]  /*6e50*/  @P6 IADD3 R17, PT, PT, R20, 0x80, RZ ;  /* 0x0000008014116810 */ /* 0x000fe40007ffe0ff */
[----:B------:R1:W-:Y:S01]  /*6e60*/  STS.128 [R81+0x2030], R12 ;  /* 0x0020300c51007388 */ /* 0x0003e20000000c00 */
[----:B------:R-:W-:Y:S02]  /*6e70*/  LEA R0, R84, UR36, 0x3 ;  /* 0x0000002454007c11 */ /* 0x000fe4000f8e18ff */
[----:B------:R-:W-:Y:S01]  /*6e80*/  @P6 PRMT R16, R16, 0x654, R17 ;  /* 0x0000065410106816 */ /* 0x000fe20000000011 */
[----:B------:R-:W-:Y:S01]  /*6e90*/  @!PT LDS RZ, [RZ] ;  /* 0x00000000fffff984 */ /* 0x000fe20000000800 */
[----:B------:R-:W-:Y:S01]  /*6ea0*/  @!PT LDS RZ, [RZ] ;  /* 0x00000000fffff984 */ /* 0x000fe20000000800 */
[----:B------:R-:W-:Y:S01]  /*6eb0*/  @!PT LDS RZ, [RZ] ;  /* 0x00000000fffff984 */ /* 0x000fe20000000800 */
[----:B------:R-:W-:Y:S01]  /*6ec0*/  @!PT LDS RZ, [RZ] ;  /* 0x00000000fffff984 */ /* 0x000fe20000000800 */
[----:B------:R2:W-:Y:S06]  /*6ed0*/  MEMBAR.ALL.CTA ;  /* 0x0000000000007992 */ /* 0x0005ec0000008000 */
[----:B--2---:R-:W2:Y:S01]  /*6ee0*/  FENCE.VIEW.ASYNC.S ;  /* 0x00000000000073c6 */ /* 0x004ea20000000000 */
[----:B------:R-:W-:Y:S01]  /*6ef0*/  @P6 SHF.L.U32 R2, RZ, 0x1f, RZ ;  /* 0x0000001fff026819 */ /* 0x000fe200000006ff */
[----:B--2---:R-:W-:Y:S06]  /*6f00*/  BAR.SYNC.DEFER_BLOCKING 0x1, 0x80 ;  /* 0x0042000000007b1d */ /* 0x004fec0000010000 */
[----:B------:R-:W-:Y:S05]  /*6f10*/  @P0 BRA `(.L_x_114) ;  /* 0x0000000000240947 */ /* 0x000fea0003800000 */
[----:B------:R-:W-:Y:S02]  /*6f20*/  UIADD3 UR8, UP0, UPT, UR52, 0x680, URZ ;  /* 0x0000068034087890 */ /* 0x000fe4000ff1e0ff */
[----:B------:R-:W-:Y:S02]  /*6f30*/  UIADD3 UR5, UPT, UPT, UR41, 0x10, URZ ;  /* 0x0000001029057890 */ /* 0x000fe4000fffe0ff */
[----:B------:R-:W-:Y:S02]  /*6f40*/  UIADD3 UR4, UPT, UPT, UR36, 0x2200, URZ ;  /* 0x0000220024047890 */ /* 0x000fe4000fffe0ff */
[----:B------:R-:W-:Y:S01]  /*6f50*/  UIADD3.X UR9, UPT, UPT, URZ, UR53, URZ, UP0, !UPT ;  /* 0x00000035ff097290 */ /* 0x000fe200087fe4ff */
[----:B------:R-:W-:Y:S01]  /*6f60*/  UMOV UR6, UR42 ;  /* 0x0000002a00067c82 */ /* 0x000fe20008000000 */
[----:B------:R-:W-:Y:S07]  /*6f70*/  UMOV UR7, UR44 ;  /* 0x0000002c00077c82 */ /* 0x000fee0008000000 */
[----:B------:R2:W-:Y:S01]  /*6f80*/  UTMASTG.3D [UR4], [UR8] ;  /* 0x00000004080073b5 */ /* 0x0005e20008010000 */
[----:B------:R0:W-:Y:S01]  /*6f90*/  UTMACMDFLUSH ;  /* 0x00000000000079b7 */ /* 0x0001e20000000000 */
[----:B--2---:R-:W-:Y:S04]  /*6fa0*/  DEPBAR.LE SB0, 0x1 ;  /* 0x000080400000791a */ /* 0x004fe80000000000 */
.L_x_114:
[----:B------:R-:W-:Y:S05]  /*6fb0*/  BSYNC.RECONVERGENT B0 ;  /* 0x0000000000007941 */ /* 0x000fea0003800200 */
.L_x_113:
[----:B------:R-:W-:Y:S01]  /*6fc0*/  BAR.SYNC.DEFER_BLOCKING 0x1, 0x80 ;  /* 0x0042000000007b1d */ /* 0x000fe20000010000 */
[----:B------:R-:W-:Y:S04]  /*6fd0*/  UIADD3 UR40, UPT, UPT, UR51, 0x1, URZ ;  /* 0x0000000133287890 */ /* 0x000fe8000fffe0ff */
[----:B------:R-:W-:Y:S04]  /*6fe0*/  UISETP.NE.AND UP0, UPT, UR40, 0x4, UPT ;  /* 0x000000042800788c */ /* 0x000fe8000bf05270 */
[----:B------:R-:W-:Y:S01]  /*6ff0*/  USEL UR40, UR40, URZ, UP0 ;  /* 0x000000ff28287287 */ /* 0x000fe20008000000 */
[----:B------:R2:W-:Y:S01]  /*7000*/  @P6 SYNCS.ARRIVE.TRANS64.RED.A1T0 RZ, [R16+URZ], RZ ;  /* 0x000000ff10ff69a7 */ /* 0x0005e200081004ff */
[----:B------:R-:W-:Y:S01]  /*7010*/  BSSY B1, `(.L_x_115) ;  /* 0x0000017000017945 */ /* 0x000fe20003800000 */
[----:B------:R-:W4:Y:S02]  /*7020*/  @P6 SYNCS.PHASECHK.TRANS64.TRYWAIT P0, [R0+URZ+0x60], R2 ;  /* 0x00006002000065a7 */ /* 0x000f2400080011ff */
[----:B----4-:R-:W-:Y:S01]  /*7030*/  @P6 SEL R85, RZ, 0x1, !P0 ;  /* 0x00000001ff556807 */ /* 0x010fe20004000000 */
[----:B--2---:R-:W-:Y:S06]  /*7040*/  @!P6 BRA `(.L_x_116) ;  /* 0x00000000004ce947 */ /* 0x004fec0003800000 */
        /* <DEDUP_REMOVED lines=9> */
[----:B------:R-:W-:Y:S04]  /*70e0*/  SHF.L.U32 R6, RZ, 0x1f, RZ ;  /* 0x0000001fff067819 */ /* 0x000fe800000006ff */
[----:B------:R-:W1:Y:S02]  /*70f0*/  SYNCS.PHASECHK.TRANS64.TRYWAIT P0, [R0+URZ+0x60], R6 ;  /* 0x00006006000075a7 */ /* 0x000e6400080011ff */
[----:B-1----:R-:W-:Y:S05]  /*7100*/  @!P0 BRA `(.L_x_119) ;  /* 0x0000003c00208947 */ /* 0x002fea0003800000 */
.L_x_118:
[----:B------:R-:W-:Y:S05]  /*7110*/  BSYNC B0 ;  /* 0x0000000000007941 */ /* 0x000fea0003800000 */
.L_x_117:
[----:B------:R-:W-:Y:S02]  /*7120*/  ISETP.NE.AND P0, PT, R86, RZ, PT ;  /* 0x000000ff5600720c */ /* 0x000fe40003f05270 */
[----:B------:R-:W-:Y:S11]  /*7130*/  IADD3 R84, PT, PT, R84, 0x1, RZ ;  /* 0x0000000154547810 */ /* 0x000ff60007ffe0ff */
[----:B------:R2:W4:Y:S04]  /*7140*/  @P0 LDS.128 R40, [R5] ;  /* 0x0000000005280984 */ /* 0x0005280000000c00 */
[----:B------:R2:W1:Y:S04]  /*7150*/  @P0 LDS.128 R44, [R4+0x10] ;  /* 0x00001000042c0984 */ /* 0x0004680000000c00 */
[----:B------:R2:W1:Y:S04]  /*7160*/  @P0 LDS.128 R48, [R3+0x20] ;  /* 0x0000200003300984 */ /* 0x0004680000000c00 */
[----:B------:R2:W1:Y:S02]  /*7170*/  @P0 LDS.128 R52, [R2+0x30] ;  /* 0x0000300002340984 */ /* 0x0004640000000c00 */
.L_x_116:
[----:B------:R-:W-:Y:S05]  /*7180*/  BSYNC B1 ;  /* 0x0000000000017941 */ /* 0x000fea0003800000 */
.L_x_115:
[----:B-1----:R-:W-:Y:S05]  /*7190*/  VIADD R0, R34, 0x20 ;  /* 0x0000002022007836 */ /* 0x002fea0000000000 */
[----:B------:R-:W-:Y:S04]  /*71a0*/  SHF.R.U32.HI R0, RZ, 0x15, R0 ;  /* 0x00000015ff007819 */ /* 0x000fe80000011600 */
[----:B------:R-:W-:Y:S11]  /*71b0*/  LOP3.LUT P0, RZ, R0, 0x3, R68, 0x48, !PT ;  /* 0x0000000300ff7812 */ /* 0x000ff60007804844 */
[----:B------:R-:W-:Y:S02]  /*71c0*/  @!UPT UIADD3 URZ, UPT, UPT, URZ, URZ, URZ ;  /* 0x000000fffffff290 */ /* 0x000fe4000fffe0ff */
[----:B------:R-:W-:Y:S05]  /*71d0*/  @!P0 BRA `(.L_x_120) ;  /* 0x0000000000408947 */ /* 0x000fea0003800000 */
[----:B------:R-:W1:Y:S01]  /*71e0*/  LDCU.64 UR8, c[0x4][0x70] ;  /* 0x01000e00ff0877ac */ /* 0x000e620008000a00 */
[----:B--2---:R-:W-:Y:S01]  /*71f0*/  MOV R3, 0x0 ;  /* 0x0000000000037802 */ /* 0x004fe20000000f00 */
[----:B------:R-:W-:Y:S02]  /*7200*/  HFMA2 R12, -RZ, RZ, 0, 5.9604644775390625e-08 ;  /* 0x00000001ff0c7431 */ /* 0x000fe400000001ff */
[----:B------:R-:W-:Y:S02]  /*7210*/  IMAD.MOV.U32 R8, RZ, RZ, 0x192 ;  /* 0x00000192ff087424 */ /* 0x000fe400078e00ff */
[----:B------:R-:W-:Y:S01]  /*7220*/  IMAD.MOV.U32 R13, RZ, RZ, RZ ;  /* 0x000000ffff0d7224 */ /* 0x000fe200078e00ff */
[----:B------:R-:W2:Y:S01]  /*7230*/  LDCU.64 UR6, c[0x4][0x78] ;  /* 0x01000f00ff0677ac */ /* 0x000ea20008000a00 */
[----:B------:R-:W3:Y:S01]  /*7240*/  LDC.64 R2, c[0x4][R3] ;  /* 0x0100000003027b82 */ /* 0x000ee20000000a00 */
        /* <DEDUP_REMOVED lines=9> */
.L_x_120:
[----:B------:R-:W-:Y:S05]  /*72e0*/  WARPSYNC.ALL ;  /* 0x0000000000007948 */ /* 0x000fea0003800000 */
[----:B------:R-:W-:Y:S01]  /*72f0*/  R2UR UR4, R34 ;  /* 0x00000000220472ca */ /* 0x000fe200000e0000 */
[----:B------:R-:W-:Y:S01]  /*7300*/  BSSY.RECONVERGENT B0, `(.L_x_121) ;  /* 0x0000040000007945 */ /* 0x000fe20003800200 */
[----:B------:R-:W-:Y:S02]  /*7310*/  ISETP.NE.AND P6, PT, R82, RZ, PT ;  /* 0x000000ff5200720c */ /* 0x000fe40003fc5270 */
[----:B------:R-:W-:Y:S02]  /*7320*/  ISETP.NE.AND P0, PT, R77, RZ, PT ;  /* 0x000000ff4d00720c */ /* 0x000fe40003f05270 */
[----:B------:R-:W-:Y:S07]  /*7330*/  MOV R20, UR40 ;  /* 0x0000002800147c02 */ /* 0x000fee0008000f00 */
[----:B--2---:R-:W1:Y:S02]  /*7340*/  LDTM.x16 R4, tmem[UR4+0x20] ;  /* 0x00002004000479ee */ /* 0x004e640008240000 */
[----:B------:R-:W-:Y:S01]  /*7350*/  @P6 LEA R20, R20, UR36, 0x3 ;  /* 0x0000002414146c11 */ /* 0x000fe2000f8e18ff */
[C---:B-1----:R-:W-:Y:S01]  /*7360*/  FMUL R0, R33.reuse, R4 ;  /* 0x0000000421007220 */ /* 0x042fe20000400000 */
[C---:B------:R-:W-:Y:S01]  /*7370*/  FMUL R2, R33.reuse, R5 ;  /* 0x0000000521027220 */ /* 0x040fe20000400000 */
[C---:B------:R-:W-:Y:S01]  /*7380*/  FMUL R3, R33.reuse, R6 ;  /* 0x0000000621037220 */ /* 0x040fe20000400000 */
[----:B------:R-:W-:Y:S01]  /*7390*/  FMUL R7, R33, R7 ;  /* 0x0000000721077220 */ /* 0x000fe20000400000 */
[----:B----4-:R-:W-:Y:S01]  /*73a0*/  FFMA R36, R35, R40, R0 ;  /* 0x0000002823247223 */ /* 0x010fe20000000000 */
        /* <DEDUP_REMOVED lines=53> */
.L_x_122:
[----:B------:R-:W-:Y:S05]  /*7700*/  BSYNC.RECONVERGENT B0 ;  /* 0x0000000000007941 */ /* 0x000fea0003800200 */
.L_x_121:
[----:B------:R-:W-:Y:S01]  /*7710*/  BAR.SYNC.DEFER_BLOCKING 0x1, 0x80 ;  /* 0x0042000000007b1d */ /* 0x000fe20000010000 */
[----:B------:R-:W-:Y:S01]  /*7720*/  UIADD3 UR43, UPT, UPT, UR40, 0x1, URZ ;  /* 0x00000001282b7890 */ /* 0x000fe2000fffe0ff */
[----:B------:R-:W-:Y:S03]  /*7730*/  HFMA2 R87, -RZ, RZ, 0, 0 ;  /* 0x00000000ff577431 */ /* 0x000fe600000001ff */
        /* <DEDUP_REMOVED lines=19> */
.L_x_126:
[----:B------:R-:W-:Y:S05]  /*7870*/  BSYNC B0 ;  /* 0x0000000000007941 */ /* 0x000fea0003800000 */
.L_x_125:
[----:B------:R-:W-:Y:S01]  /*7880*/  ISETP.NE.AND P0, PT, R86, RZ, PT ;  /* 0x000000ff5600720c */ /* 0x000fe20003f05270 */
[----:B------:R-:W-:Y:S11]  /*7890*/  VIADD R84, R84, 0x1 ;  /* 0x0000000154547836 */ /* 0x000ff60000000000 */
[----:B------:R-:W-:Y:S01]  /*78a0*/  @!UPT UIADD3 URZ, UPT, UPT, URZ, URZ, URZ ;  /* 0x000000fffffff290 */ /* 0x000fe2000fffe0ff */
[----:B------:R2:W4:Y:S04]  /*78b0*/  @P0 LDS.128 R40, [R5] ;  /* 0x0000000005280984 */ /* 0x0005280000000c00 */
[----:B------:R2:W1:Y:S04]  /*78c0*/  @P0 LDS.128 R44, [R4+0x10] ;  /* 0x00001000042c0984 */ /* 0x0004680000000c00 */
[----:B------:R2:W1:Y:S04]  /*78d0*/  @P0 LDS.128 R48, [R3+0x20] ;  /* 0x0000200003300984 */ /* 0x0004680000000c00 */
[----:B------:R2:W1:Y:S01]  /*78e0*/  @P0 LDS.128 R52, [R2+0x30] ;  /* 0x0000300002340984 */ /* 0x0004620000000c00 */
[C---:B------:R-:W-:Y:S04]  /*78f0*/  ISETP.NE.AND P0, PT, R84.reuse, 0x4, PT ;  /* 0x000000045400780c */ /* 0x040fe80003f05270 */
[----:B------:R-:W-:Y:S02]  /*7900*/  SEL R84, R84, RZ, P0 ;  /* 0x000000ff54547207 */ /* 0x000fe40000000000 */
[----:B------:R-:W-:Y:S02]  /*7910*/  SEL R87, RZ, 0x1, P0 ;  /* 0x00000001ff577807 */ /* 0x000fe40000000000 */
.L_x_124:
[----:B------:R-:W-:Y:S05]  /*7920*/  BSYNC B1 ;  /* 0x0000000000017941 */ /* 0x000fea0003800000 */
.L_x_123:
        /* <DEDUP_REMOVED lines=21> */
.L_x_128:
        /* <DEDUP_REMOVED lines=54> */
[----:B------:R-:W-:Y:S01]  /*7de0*/  @P6 SHF.L.U32 R2, R87, 0x1f, RZ ;  /* 0x0000001f57026819 */ /* 0x000fe200000006ff */
        /* <DEDUP_REMOVED lines=11> */
.L_x_130:
[----:B------:R-:W-:Y:S05]  /*7ea0*/  BSYNC.RECONVERGENT B0 ;  /* 0x0000000000007941 */ /* 0x000fea0003800200 */
.L_x_129:
        /* <DEDUP_REMOVED lines=18> */
[----:B------:R-:W-:Y:S04]  /*7fd0*/  SHF.L.U32 R6, R87, 0x1f, RZ ;  /* 0x0000001f57067819 */ /* 0x000fe800000006ff */
[----:B------:R-:W1:Y:S02]  /*7fe0*/  SYNCS.PHASECHK.TRANS64.TRYWAIT P0, [R0+URZ+0x60], R6 ;  /* 0x00006006000075a7 */ /* 0x000e6400080011ff */
[----:B-1----:R-:W-:Y:S05]  /*7ff0*/  @!P0 BRA `(.L_x_135) ;  /* 0x0000002c008c8947 */ /* 0x002fea0003800000 */
.L_x_134:
[----:B------:R-:W-:Y:S05]  /*8000*/  BSYNC B0 ;  /* 0x0000000000007941 */ /* 0x000fea0003800000 */
.L_x_133:
[----:B------:R-:W-:Y:S01]  /*8010*/  ISETP.NE.AND P0, PT, R86, RZ, PT ;  /* 0x000000ff5600720c */ /* 0x000fe20003f05270 */
[----:B------:R-:W-:Y:S11]  /*8020*/  VIADD R84, R84, 0x1 ;  /* 0x0000000154547836 */ /* 0x000ff60000000000 */
[----:B------:R-:W-:Y:S01]  /*8030*/  @!UPT UIADD3 URZ, UPT, UPT, URZ, URZ, URZ ;  /* 0x000000fffffff290 */ /* 0x000fe2000fffe0ff */
[----:B------:R2:W4:Y:S04]  /*8040*/  @P0 LDS.128 R40, [R5] ;  /* 0x0000000005280984 */ /* 0x0005280000000c00 */
[----:B------:R2:W2:Y:S04]  /*8050*/  @P0 LDS.128 R44, [R4+0x10] ;  /* 0x00001000042c0984 */ /* 0x0004a80000000c00 */
[----:B------:R2:W2:Y:S04]  /*8060*/  @P0 LDS.128 R48, [R3+0x20] ;  /* 0x0000200003300984 */ /* 0x0004a80000000c00 */
[----:B------:R2:W2:Y:S01]  /*8070*/  @P0 LDS.128 R52, [R2+0x30] ;  /* 0x0000300002340984 */ /* 0x0004a20000000c00 */
[C---:B------:R-:W-:Y:S04]  /*8080*/  ISETP.NE.AND P0, PT, R84.reuse, 0x4, PT ;  /* 0x000000045400780c */ /* 0x040fe80003f05270 */
[----:B-1----:R-:W-:Y:S02]  /*8090*/  SEL R0, RZ, 0x1, P0 ;  /* 0x00000001ff007807 */ /* 0x002fe40000000000 */
[----:B------:R-:W-:Y:S02]  /*80a0*/  SEL R84, R84, RZ, P0 ;  /* 0x000000ff54547207 */ /* 0x000fe40000000000 */
[----:B------:R-:W-:Y:S02]  /*80b0*/  LOP3.LUT R87, R87, R0, RZ, 0x3c, !PT ;  /* 0x0000000057577212 */ /* 0x000fe400078e3cff */
.L_x_132:
[----:B------:R-:W-:Y:S05]  /*80c0*/  BSYNC B1 ;  /* 0x0000000000017941 */ /* 0x000fea0003800000 */
.L_x_131:
[----:B------:R-:W-:Y:S05]  /*80d0*/  VIADD R0, R34, 0x40 ;  /* 0x0000004022007836 */ /* 0x000fea0000000000 */
[----:B------:R-:W-:Y:S04]  /*80e0*/  SHF.R.U32.HI R0, RZ, 0x15, R0 ;  /* 0x00000015ff007819 */ /* 0x000fe80000011600 */
[----:B------:R-:W-:Y:S11]  /*80f0*/  LOP3.LUT P0, RZ, R0, 0x3, R68, 0x48, !PT ;  /* 0x0000000300ff7812 */ /* 0x000ff60007804844 */
[----:B------:R-:W-:Y:S02]  /*8100*/  @!UPT UIADD3 URZ, UPT, UPT, URZ, URZ, URZ ;  /* 0x000000fffffff290 */ /* 0x000fe4000fffe0ff */
[----:B------:R-:W-:Y:S05]  /*8110*/  @!P0 BRA `(.L_x_136) ;  /* 0x0000000000408947 */ /* 0x000fea0003800000 */
[----:B------:R-:W5:Y:S01]  /*8120*/  LDCU.64 UR8, c[0x4][0x70] ;  /* 0x01000e00ff0877ac */ /* 0x000f620008000a00 */
[----:B--2---:R-:W-:Y:S01]  /*8130*/  MOV R3, 0x0 ;  /* 0x0000000000037802 */ /* 0x004fe20000000f00 */
[----:B-1----:R-:W-:Y:S02]  /*8140*/  HFMA2 R12, -RZ, RZ, 0, 5.9604644775390625e-08 ;  /* 0x00000001ff0c7431 */ /* 0x002fe400000001ff */
[----:B------:R-:W-:Y:S02]  /*8150*/  IMAD.MOV.U32 R8, RZ, RZ, 0x192 ;  /* 0x00000192ff087424 */ /* 0x000fe400078e00ff */
[----:B------:R-:W-:Y:S01]  /*8160*/  IMAD.MOV.U32 R13, RZ, RZ, RZ ;  /* 0x000000ffff0d7224 */ /* 0x000fe200078e00ff */
[----:B------:R-:W1:Y:S01]  /*8170*/  LDCU.64 UR6, c[0x4][0x78] ;  /* 0x01000f00ff0677ac */ /* 0x000e620008000a00 */
[----:B------:R-:W2:Y:S01]  /*8180*/  LDC.64 R2, c[0x4][R3] ;  /* 0x0100000003027b82 */ /* 0x000ea20000000a00 */
[----:B------:R-:W3:Y:S01]  /*8190*/  LDCU.64 UR4, c[0x4][0x10] ;  /* 0x01000200ff0477ac */ /* 0x000ee20008000a00 */
[----:B-----5:R-:W-:Y:S01]  /*81a0*/  MOV R5, UR9 ;  /* 0x0000000900057c02 */ /* 0x020fe20008000f00 */
[----:B------:R-:W-:Y:S01]  /*81b0*/  IMAD.U32 R4, RZ, RZ, UR8 ;  /* 0x00000008ff047e24 */ /* 0x000fe2000f8e00ff */
[----:B-1----:R-:W-:Y:S01]  /*81c0*/  MOV R7, UR7 ;  /* 0x0000000700077c02 */ /* 0x002fe20008000f00 */
[----:B------:R-:W-:Y:S01]  /*81d0*/  IMAD.U32 R6, RZ, RZ, UR6 ;  /* 0x00000006ff067e24 */ /* 0x000fe2000f8e00ff */
[----:B---3--:R-:W-:Y:S01]  /*81e0*/  MOV R11, UR5 ;  /* 0x00000005000b7c02 */ /* 0x008fe20008000f00 */
[----:B------:R-:W-:Y:S02]  /*81f0*/  IMAD.U32 R10, RZ, RZ, UR4 ;  /* 0x00000004ff0a7e24 */ /* 0x000fe4000f8e00ff */
[----:B------:R-:W-:Y:S07]  /*8200*/  LEPC R20, `(.L_x_136) ;  /* 0x000000001014794e */ /* 0x000fee0000000000 */
[----:B--2-4-:R-:W-:Y:S05]  /*8210*/  CALL.ABS.NOINC R2 ;  /* 0x0000000002007343 */ /* 0x014fea0003c00000 */
.L_x_136:
[----:B------:R-:W-:Y:S05]  /*8220*/  WARPSYNC.ALL ;  /* 0x0000000000007948 */ /* 0x000fea0003800000 */
[----:B------:R-:W-:Y:S01]  /*8230*/  R2UR UR4, R34 ;  /* 0x00000000220472ca */ /* 0x000fe200000e0000 */
[----:B------:R-:W-:Y:S01]  /*8240*/  BSSY.RECONVERGENT B0, `(.L_x_137) ;  /* 0x0000043000007945 */ /* 0x000fe20003800200 */
[----:B------:R-:W-:Y:S02]  /*8250*/  ISETP.NE.AND P6, PT, R82, RZ, PT ;  /* 0x000000ff5200720c */ /* 0x000fe40003fc5270 */
[----:B------:R-:W-:Y:S02]  /*8260*/  ISETP.NE.AND P0, PT, R77, RZ, PT ;  /* 0x000000ff4d00720c */ /* 0x000fe40003f05270 */
[----:B------:R-:W-:Y:S07]  /*8270*/  MOV R20, UR40 ;  /* 0x0000002800147c02 */ /* 0x000fee0008000f00 */
[----:B-12---:R-:W1:Y:S02]  /*8280*/  LDTM.x16 R4, tmem[UR4+0x40] ;  /* 0x00004004000479ee */ /* 0x006e640008240000 */
        /* <DEDUP_REMOVED lines=50> */
[----:B------:R-:W-:Y:S02]  /*85b0*/  UIADD3 UR10, UPT, UPT, UR36, 0x200, URZ ;  /* 0x00000200240a7890 */ /* 0x000fe4000fffe0ff */
[----:B------:R-:W-:Y:S02]  /*85c0*/  UIADD3 UR8, UP0, UPT, UR52, 0x680, URZ ;  /* 0x0000068034087890 */ /* 0x000fe4000ff1e0ff */
[----:B------:R-:W-:Y:S02]  /*85d0*/  UIADD3 UR5, UPT, UPT, UR41, 0x40, URZ ;  /* 0x0000004029057890 */ /* 0x000fe4000fffe0ff */
[----:B------:R-:W-:Y:S01]  /*85e0*/  MOV R69, UR10 ;  /* 0x0000000a00457c02 */ /* 0x000fe20008000f00 */
[----:B------:R-:W-:Y:S01]  /*85f0*/  UIADD3.X UR9, UPT, UPT, URZ, UR53, URZ, UP0, !UPT ;  /* 0x00000035ff097290 */ /* 0x000fe200087fe4ff */
[----:B------:R-:W-:Y:S02]  /*8600*/  UMOV UR6, UR42 ;  /* 0x0000002a00067c82 */ /* 0x000fe40008000000 */
[----:B------:R-:W-:Y:S01]  /*8610*/  R2UR UR4, R69 ;  /* 0x00000000450472ca */ /* 0x000fe200000e0000 */
[----:B------:R-:W-:Y:S11]  /*8620*/  UMOV UR7, UR44 ;  /* 0x0000002c00077c82 */ /* 0x000ff60008000000 */
[----:B------:R-:W-:Y:S01]  /*8630*/  @!UPT UIADD3 URZ, UPT, UPT, URZ, URZ, URZ ;  /* 0x000000fffffff290 */ /* 0x000fe2000fffe0ff */
[----:B------:R2:W-:Y:S01]  /*8640*/  UTMASTG.3D [UR4], [UR8] ;  /* 0x00000004080073b5 */ /* 0x0005e20008010000 */
[----:B------:R0:W-:Y:S01]  /*8650*/  UTMACMDFLUSH ;  /* 0x00000000000079b7 */ /* 0x0001e20000000000 */
[----:B--2---:R-:W-:Y:S04]  /*8660*/  DEPBAR.LE SB0, 0x1 ;  /* 0x000080400000791a */ /* 0x004fe80000000000 */
.L_x_138:
[----:B------:R-:W-:Y:S05]  /*8670*/  BSYNC.RECONVERGENT B0 ;  /* 0x0000000000007941 */ /* 0x000fea0003800200 */
.L_x_137:
        /* <DEDUP_REMOVED lines=21> */
.L_x_142:
[----:B------:R-:W-:Y:S05]  /*87d0*/  BSYNC B0 ;  /* 0x0000000000007941 */ /* 0x000fea0003800000 */
.L_x_141:
        /* <DEDUP_REMOVED lines=11> */
.L_x_140:
[----:B------:R-:W-:Y:S05]  /*8890*/  BSYNC B1 ;  /* 0x0000000000017941 */ /* 0x000fea0003800000 */
.L_x_139:
        /* <DEDUP_REMOVED lines=21> */
.L_x_144:
        /* <DEDUP_REMOVED lines=66> */
.L_x_146:
[----:B------:R-:W-:Y:S05]  /*8e10*/  BSYNC.RECONVERGENT B0 ;  /* 0x0000000000007941 */ /* 0x000fea0003800200 */
.L_x_145:
        /* <DEDUP_REMOVED lines=21> */
.L_x_150:
[----:B------:R-:W-:Y:S05]  /*8f70*/  BSYNC B0 ;  /* 0x0000000000007941 */ /* 0x000fea0003800000 */
.L_x_149:
        /* <DEDUP_REMOVED lines=11> */
.L_x_148:
[----:B------:R-:W-:Y:S05]  /*9030*/  BSYNC B1 ;  /* 0x0000000000017941 */ /* 0x000fea0003800000 */
.L_x_147:
        /* <DEDUP_REMOVED lines=21> */
.L_x_152:
        /* <DEDUP_REMOVED lines=66> */
.L_x_154:
[----:B------:R-:W-:Y:S05]  /*95b0*/  BSYNC.RECONVERGENT B0 ;  /* 0x0000000000007941 */ /* 0x000fea0003800200 */
.L_x_153:
        /* <DEDUP_REMOVED lines=21> */
.L_x_158:
[----:B------:R-:W-:Y:S05]  /*9710*/  BSYNC B0 ;  /* 0x0000000000007941 */ /* 0x000fea0003800000 */
.L_x_157:
[----:B------:R-:W-:Y:S11]  /*9720*/  ISETP.NE.AND P0, PT, R86, RZ, PT ;  /* 0x000000ff5600720c */ /* 0x000ff60003f05270 */
[----:B------:R-:W-:Y:S02]  /*9730*/  @!UPT UIADD3 URZ, UPT, UPT, URZ, URZ, URZ ;  /* 0x000000fffffff290 */ /* 0x000fe4000fffe0ff */
[----:B------:R2:W4:Y:S04]  /*9740*/  @P0 LDS.128 R40, [R4] ;  /* 0x0000000004280984 */ /* 0x0005280000000c00 */
[----:B------:R2:W1:Y:S04]  /*9750*/  @P0 LDS.128 R44, [R3+0x10] ;  /* 0x00001000032c0984 */ /* 0x0004680000000c00 */
[----:B------:R2:W1:Y:S04]  /*9760*/  @P0 LDS.128 R48, [R2+0x20] ;  /* 0x0000200002300984 */ /* 0x0004680000000c00 */
[----:B------:R2:W1:Y:S02]  /*9770*/  @P0 LDS.128 R52, [R84+0x30] ;  /* 0x0000300054340984 */ /* 0x0004640000000c00 */
.L_x_156:
[----:B------:R-:W-:Y:S05]  /*9780*/  BSYNC B1 ;  /* 0x0000000000017941 */ /* 0x000fea0003800000 */
.L_x_155:
        /* <DEDUP_REMOVED lines=21> */
.L_x_160:
[----:B------:R-:W-:Y:S01]  /*98e0*/  ISETP.NE.AND P0, PT, R77, RZ, PT ;  /* 0x000000ff4d00720c */ /* 0x000fe20003f05270 */
[----:B------:R-:W-:Y:S05]  /*98f0*/  WARPSYNC.ALL ;  /* 0x0000000000007948 */ /* 0x000fea0003800000 */
[----:B------:R-:W-:Y:S01]  /*9900*/  R2UR UR4, R34 ;  /* 0x00000000220472ca */ /* 0x000fe200000e0000 */
[----:B------:R-:W-:Y:S01]  /*9910*/  BSSY.RECONVERGENT B0, `(.L_x_161) ;  /* 0x000003c000007945 */ /* 0x000fe20003800200 */
[----:B------:R-:W-:Y:S11]  /*9920*/  R2UR UR5, R83 ;  /* 0x00000000530572ca */ /* 0x000ff600000e0000 */
[----:B--2---:R-:W1:Y:S01]  /*9930*/  LDTM.x16 R4, tmem[UR4+0x70] ;  /* 0x00007004000479ee */ /* 0x004e620008240000 */
[----:B------:R-:W-:Y:S01]  /*9940*/  NOP ;  /* 0x0000000000007918 */ /* 0x000fe20000000000 */
[----:B------:R-:W-:Y:S04]  /*9950*/  UIADD3 UR5, UPT, UPT, UR5, 0xf0, URZ ;  /* 0x000000f005057890 */ /* 0x000fe8000fffe0ff */
[----:B------:R-:W-:Y:S09]  /*9960*/  UPRMT UR5, UR37, 0x654, UR5 ;  /* 0x0000065425057896 */ /* 0x000ff20008000005 */
[----:B-1----:R-:W-:Y:S01]  /*9970*/  SYNCS.ARRIVE.TRANS64.RED.A1T0 RZ, [UR5], RZ ;  /* 0x000000ffffff79a7 */ /* 0x002fe20008100405 */
[C---:B------:R-:W-:Y:S01]  /*9980*/  FMUL R0, R33.reuse, R4 ;  /* 0x0000000421007220 */ /* 0x040fe20000400000 */
        /* <DEDUP_REMOVED lines=52> */
.L_x_162:
[----:B------:R-:W-:Y:S05]  /*9cd0*/  BSYNC.RECONVERGENT B0 ;  /* 0x0000000000007941 */ /* 0x000fea0003800200 */
.L_x_161:
[----:B------:R-:W-:Y:S01]  /*9ce0*/  BAR.SYNC.DEFER_BLOCKING 0x1, 0x80 ;  /* 0x0042000000007b1d */ /* 0x000fe20000010000 */
[----:B------:R-:W-:Y:S01]  /*9cf0*/  UISETP.NE.AND UP0, UPT, UR45, -0x8, UPT ;  /* 0xfffffff82d00788c */ /* 0x000fe2000bf05270 */
[----:B------:R-:W-:Y:S08]  /*9d00*/  IADD3 R31, PT, PT, R31, 0x1, RZ ;  /* 0x000000011f1f7810 */ /* 0x000ff00007ffe0ff */
[----:B------:R-:W-:Y:S05]  /*9d10*/  BRA.U !UP0, `(.L_x_163) ;  /* 0x0000000108287547 */ /* 0x000fea000b800000 */
[----:B------:R-:W-:Y:S01]  /*9d20*/  ISETP.NE.AND P0, PT, R82, RZ, PT ;  /* 0x000000ff5200720c */ /* 0x000fe20003f05270 */
[----:B------:R-:W-:Y:S01]  /*9d30*/  IMAD.U32 R2, RZ, RZ, UR51 ;  /* 0x00000033ff027e24 */ /* 0x000fe2000f8e00ff */
[----:B------:R-:W-:Y:S01]  /*9d40*/  UIADD3 UR51, UPT, UPT, UR51, 0x1, URZ ;  /* 0x0000000133337890 */ /* 0x000fe2000fffe0ff */
[----:B------:R-:W-:Y:S03]  /*9d50*/  IMAD.U32 R0, RZ, RZ, UR37 ;  /* 0x00000025ff007e24 */ /* 0x000fe6000f8e00ff */
[----:B------:R-:W-:Y:S04]  /*9d60*/  UISETP.NE.AND UP0, UPT, UR51, 0x4, UPT ;  /* 0x000000043300788c */ /* 0x000fe8000bf05270 */
[----:B------:R-:W-:Y:S03]  /*9d70*/  USEL UR51, UR51, URZ, UP0 ;  /* 0x000000ff33337287 */ /* 0x000fe60008000000 */
[----:B------:R-:W-:Y:S05]  /*9d80*/  @P0 LEA R2, R2, UR36, 0x3 ;  /* 0x0000002402020c11 */ /* 0x000fea000f8e18ff */
[----:B------:R-:W-:Y:S05]  /*9d90*/  @P0 VIADD R2, R2, 0x80 ;  /* 0x0000008002020836 */ /* 0x000fea0000000000 */
[----:B------:R-:W-:Y:S04]  /*9da0*/  @P0 PRMT R0, R0, 0x654, R2 ;  /* 0x0000065400000816 */ /* 0x000fe80000000002 */
[----:B------:R2:W-:Y:S03]  /*9db0*/  @P0 SYNCS.ARRIVE.TRANS64.RED.A1T0 RZ, [R0+URZ], RZ ;  /* 0x000000ff00ff09a7 */ /* 0x0005e600081004ff */
.L_x_163:
[----:B------:R-:W-:Y:S01]  /*9dc0*/  ISETP.NE.AND P2, PT, R78, RZ, PT ;  /* 0x000000ff4e00720c */ /* 0x000fe20003f45270 */
[----:B------:R-:W-:Y:S01]  /*9dd0*/  UIADD3 UR45, UPT, UPT, UR45, 0x8, URZ ;  /* 0x000000082d2d7890 */ /* 0x000fe2000fffe0ff */
[----:B------:R-:W-:Y:S01]  /*9de0*/  ISETP.NE.AND P0, PT, R80, 0x2, PT ;  /* 0x000000025000780c */ /* 0x000fe20003f05270 */
[----:B-1----:R-:W-:Y:S01]  /*9df0*/  IMAD.IADD R14, R29, 0x1, R62 ;  /* 0x000000011d0e7824 */ /* 0x002fe200078e023e */
[----:B------:R-:W-:Y:S01]  /*9e00*/  ISETP.NE.AND P1, PT, R31, 0x4, PT ;  /* 0x000000041f00780c */ /* 0x000fe20003f25270 */
[----:B------:R-:W-:Y:S01]  /*9e10*/  IMAD.IADD R15, R30, 0x1, R63 ;  /* 0x000000011e0f7824 */ /* 0x000fe200078e023f */
[----:B------:R-:W-:Y:S02]  /*9e20*/  SEL R2, RZ, 0x1, P0 ;  /* 0x00000001ff027807 */ /* 0x000fe40000000000 */
[----:B--2---:R-:W-:Y:S02]  /*9e30*/  SEL R0, RZ, 0x1, P1 ;  /* 0x00000001ff007807 */ /* 0x004fe40000800000 */
[----:B------:R-:W-:Y:S02]  /*9e40*/  LOP3.LUT R71, R71, R2, RZ, 0x3c, !PT ;  /* 0x0000000247477212 */ /* 0x000fe400078e3cff */
[----:B------:R-:W-:Y:S02]  /*9e50*/  LOP3.LUT R72, R72, R0, RZ, 0x3c, !PT ;  /* 0x0000000048487212 */ /* 0x000fe400078e3cff */
[----:B------:R-:W-:Y:S02]  /*9e60*/  @P2 R2UR UR44, R70 ;  /* 0x00000000462c22ca */ /* 0x000fe400000e0000 */
[----:B------:R-:W-:Y:S02]  /*9e70*/  SEL R80, R80, RZ, P0 ;  /* 0x000000ff50507207 */ /* 0x000fe40000000000 */
[----:B------:R-:W-:Y:S01]  /*9e80*/  SEL R31, R31, RZ, P1 ;  /* 0x000000ff1f1f7207 */ /* 0x000fe20000800000 */
[----:B------:R-:W-:Y:S10]  /*9e90*/  @P2 BRA `(.L_x_164) ;  /* 0xffffffb400a82947 */ /* 0x000ff4000383ffff */
[----:B------:R-:W-:-:S09]  /*9ea0*/  UISETP.NE.AND UP0, UPT, UR50, URZ, UPT ;  /* 0x000000ff3200728c */ /* 0x000fd2000bf05270 */
[----:B------:R-:W-:Y:S05]  /*9eb0*/  BRA.U !UP0, `(.L_x_165) ;  /* 0x0000000108487547 */ /* 0x000fea000b800000 */
[----:B------:R-:W1:Y:S02]  /*9ec0*/  LDCU.64 UR4, c[0x0][0x890] ;  /* 0x00011200ff0477ac */ /* 0x000e640008000a00 */
[----:B-1----:R-:W-:-:S04]  /*9ed0*/  UISETP.NE.U32.AND UP0, UPT, UR4, URZ, UPT ;  /* 0x000000ff0400728c */ /* 0x002fc8000bf05070 */
[----:B------:R-:W-:-:S09]  /*9ee0*/  UISETP.NE.AND.EX UP0, UPT, UR5, URZ, UPT, UP0 ;  /* 0x000000ff0500728c */ /* 0x000fd2000bf05300 */
[----:B------:R-:W-:Y:S05]  /*9ef0*/  BRA.U UP0, `(.L_x_166) ;  /* 0x00000001000c7547 */ /* 0x000fea000b800000 */
[----:B------:R-:W-:-:S13]  /*9f00*/  FSETP.NEU.AND P0, PT, R35, RZ, PT ;  /* 0x000000ff2300720b */ /* 0x000fda0003f0d000 */
[----:B------:R-:W-:Y:S05]  /*9f10*/  @!P0 EXIT ;  /* 0x000000000000894d */ /* 0x000fea0003800000 */
[----:B------:R-:W-:Y:S05]  /*9f20*/  BRA `(.L_x_165) ;  /* 0x00000000002c7947 */ /* 0x000fea0003800000 */
.L_x_166:
[----:B------:R-:W-:Y:S01]  /*9f30*/  ISETP.NE.AND P0, PT, R79, RZ, PT ;  /* 0x000000ff4f00720c */ /* 0x000fe20003f05270 */
[----:B------:R-:W-:-:S12]  /*9f40*/  BSSY.RECONVERGENT B0, `(.L_x_165) ;  /* 0x0000009000007945 */ /* 0x000fd80003800200 */
[----:B------:R-:W-:Y:S05]  /*9f50*/  @P0 BRA `(.L_x_167) ;  /* 0x0000000000140947 */ /* 0x000fea0003800000 */
[----:B------:R-:W1:Y:S02]  /*9f60*/  LDCU.64 UR4, c[0x0][0x888] ;  /* 0x00011100ff0477ac */ /* 0x000e640008000a00 */
[----:B-1----:R-:W-:-:S04]  /*9f70*/  ISETP.NE.U32.AND P0, PT, RZ, UR4, PT ;  /* 0x00000004ff007c0c */ /* 0x002fc8000bf05070 */
[----:B------:R-:W-:-:S13]  /*9f80*/  ISETP.NE.AND.EX P0, PT, RZ, UR5, PT, P0 ;  /* 0x00000005ff007c0c */ /* 0x000fda000bf05300 */
[----:B------:R-:W-:Y:S05]  /*9f90*/  @!P0 EXIT ;  /* 0x000000000000894d */ /* 0x000fea0003800000 */
[----:B------:R-:W-:Y:S05]  /*9fa0*/  BRA `(.L_x_168) ;  /* 0x0000000000087947 */ /* 0x000fea0003800000 */
.L_x_167:
[----:B------:R-:W-:-:S13]  /*9fb0*/  FSETP.NEU.AND P0, PT, R35, RZ, PT ;  /* 0x000000ff2300720b */ /* 0x000fda0003f0d000 */
[----:B------:R-:W-:Y:S05]  /*9fc0*/  @!P0 EXIT ;  /* 0x000000000000894d */ /* 0x000fea0003800000 */
.L_x_168:
[----:B------:R-:W-:Y:S05]  /*9fd0*/  BSYNC.RECONVERGENT B0 ;  /* 0x0000000000007941 */ /* 0x000fea0003800200 */
.L_x_165:
[----:B------:R-:W-:Y:S01]  /*9fe0*/  ULEA UR4, UR51, UR36, 0x3 ;  /* 0x0000002433047291 */ /* 0x000fe2000f8e18ff */
[----:B------:R-:W-:-:S04]  /*9ff0*/  DEPBAR.LE SB0, 0x0 ;  /* 0x000080000000791a */ /* 0x000fc80000000000 */
[----:B------:R-:W-:-:S04]  /*a000*/  UIADD3 UR4, UPT, UPT, UR4, 0x80, URZ ;  /* 0x0000008004047890 */ /* 0x000fc8000fffe0ff */
[----:B------:R-:W-:-:S09]  /*a010*/  UPRMT UR4, UR37, 0x654, UR4 ;  /* 0x0000065425047896 */ /* 0x000fd20008000004 */
[----:B------:R-:W-:Y:S01]  /*a020*/  SYNCS.ARRIVE.TRANS64.RED.A1T0 RZ, [UR4], RZ ;  /* 0x000000ffffff79a7 */ /* 0x000fe20008100404 */
[----:B------:R-:W-:Y:S05]  /*a030*/  EXIT ;  /* 0x000000000000794d */ /* 0x000fea0003800000 */
.L_x_19:
[----:B--2---:R2:W1:Y:S02]  /*a040*/  SYNCS.PHASECHK.TRANS64.TRYWAIT P0, [R2+URZ+0x120], R3 ;  /* 0x00012003020075a7 */ /* 0x00446400080011ff */
[----:B-1----:R-:W-:Y:S05]  /*a050*/  @!P0 NANOSLEEP.SYNCS 0x989680 ;  /* 0x009896800000895d */ /* 0x002fea0003900000 */
[----:B------:R-:W1:Y:S02]  /*a060*/  @!P0 SYNCS.PHASECHK.TRANS64 P0, [R2+URZ+0x120], R3 ;  /* 0x00012003020085a7 */ /* 0x000e6400080010ff */
[----:B-1----:R-:W-:Y:S05]  /*a070*/  @!P0 BRA `(.L_x_19) ;  /* 0xfffffffc00f08947 */ /* 0x002fea000383ffff */
[----:B------:R-:W-:Y:S05]  /*a080*/  BRA `(.L_x_169) ;  /* 0xffffff7400647947 */ /* 0x000fea000383ffff */
.L_x_22:
[----:B-1----:R-:W-:-:S07]  /*a090*/  MOV R2, UR41 ;  /* 0x0000002900027c02 */ /* 0x002fce0008000f00 */
.L_x_170:
[----:B-1----:R1:W2:Y:S02]  /*a0a0*/  SYNCS.PHASECHK.TRANS64.TRYWAIT P0, [R2+URZ+0x30], R4 ;  /* 0x00003004020075a7 */ /* 0x0022a400080011ff */
[----:B--2---:R-:W-:Y:S05]  /*a0b0*/  @!P0 NANOSLEEP.SYNCS 0x989680 ;  /* 0x009896800000895d */ /* 0x004fea0003900000 */
[----:B------:R-:W2:Y:S02]  /*a0c0*/  @!P0 SYNCS.PHASECHK.TRANS64 P0, [R2+URZ+0x30], R4 ;  /* 0x00003004020085a7 */ /* 0x000ea400080010ff */
[----:B--2---:R-:W-:Y:S05]  /*a0d0*/  @!P0 BRA `(.L_x_170) ;  /* 0xfffffffc00f08947 */ /* 0x004fea000383ffff */
[----:B------:R-:W-:Y:S05]  /*a0e0*/  BRA `(.L_x_21) ;  /* 0xffffff7400c07947 */ /* 0x000fea000383ffff */
.L_x_28:
[----:B-1----:R-:W-:-:S07]  /*a0f0*/  MOV R2, UR41 ;  /* 0x0000002900027c02 */ /* 0x002fce0008000f00 */
.L_x_171:
[----:B-1----:R1:W2:Y:S02]  /*a100*/  SYNCS.PHASECHK.TRANS64.TRYWAIT P0, [R2+URZ+0x30], R4 ;  /* 0x00003004020075a7 */ /* 0x0022a400080011ff */
[----:B--2---:R-:W-:Y:S05]  /*a110*/  @!P0 NANOSLEEP.SYNCS 0x989680 ;  /* 0x009896800000895d */ /* 0x004fea0003900000 */
[----:B------:R-:W2:Y:S02]  /*a120*/  @!P0 SYNCS.PHASECHK.TRANS64 P0, [R2+URZ+0x30], R4 ;  /* 0x00003004020085a7 */ /* 0x000ea400080010ff */
[----:B--2---:R-:W-:Y:S05]  /*a130*/  @!P0 BRA `(.L_x_171) ;  /* 0xfffffffc00f08947 */ /* 0x004fea000383ffff */
[----:B------:R-:W-:Y:S05]  /*a140*/  BRA `(.L_x_27) ;  /* 0xffffff7800ac7947 */ /* 0x000fea000383ffff */
.L_x_32:
[----:B-1----:R1:W2:Y:S02]  /*a150*/  SYNCS.PHASECHK.TRANS64.TRYWAIT P0, [R2+URZ+0xb0], R3 ;  /* 0x0000b003020075a7 */ /* 0x0022a400080011ff */
[----:B--2---:R-:W-:Y:S05]  /*a160*/  @!P0 NANOSLEEP.SYNCS 0x989680 ;  /* 0x009896800000895d */ /* 0x004fea0003900000 */
[----:B------:R-:W2:Y:S02]  /*a170*/  @!P0 SYNCS.PHASECHK.TRANS64 P0, [R2+URZ+0xb0], R3 ;  /* 0x0000b003020085a7 */ /* 0x000ea400080010ff */
[----:B--2---:R-:W-:Y:S05]  /*a180*/  @!P0 BRA `(.L_x_32) ;  /* 0xfffffffc00f08947 */ /* 0x004fea000383ffff */
[----:B------:R-:W-:Y:S05]  /*a190*/  BRA `(.L_x_172) ;  /* 0xffffff7c006c7947 */ /* 0x000fea000383ffff */
.L_x_36:
[----:B----4-:R-:W-:-:S07]  /*a1a0*/  MOV R0, UR5 ;  /* 0x0000000500007c02 */ /* 0x010fce0008000f00 */
.L_x_173:
[----:B-1----:R1:W2:Y:S02]  /*a1b0*/  SYNCS.PHASECHK.TRANS64.TRYWAIT P0, [R0+URZ], R2 ;  /* 0x00000002000075a7 */ /* 0x0022a400080011ff */
[----:B--2---:R-:W-:Y:S05]  /*a1c0*/  @!P0 NANOSLEEP.SYNCS 0x989680 ;  /* 0x009896800000895d */ /* 0x004fea0003900000 */
[----:B------:R-:W2:Y:S02]  /*a1d0*/  @!P0 SYNCS.PHASECHK.TRANS64 P0, [R0+URZ], R2 ;  /* 0x00000002000085a7 */ /* 0x000ea400080010ff */
[----:B--2---:R-:W-:Y:S05]  /*a1e0*/  @!P0 BRA `(.L_x_173) ;  /* 0xfffffffc00f08947 */ /* 0x004fea000383ffff */
[----:B------:R-:W-:Y:S05]  /*a1f0*/  BRA `(.L_x_174) ;  /* 0xffffff8000dc7947 */ /* 0x000fea000383ffff */
.L_x_37:
[----:B----4-:R-:W-:-:S07]  /*a200*/  MOV R0, UR5 ;  /* 0x0000000500007c02 */ /* 0x010fce0008000f00 */
.L_x_175:
[----:B-1----:R1:W2:Y:S02]  /*a210*/  SYNCS.PHASECHK.TRANS64.TRYWAIT P0, [R0+URZ], R3 ;  /* 0x00000003000075a7 */ /* 0x0022a400080011ff */
[----:B--2---:R-:W-:Y:S05]  /*a220*/  @!P0 NANOSLEEP.SYNCS 0x989680 ;  /* 0x009896800000895d */ /* 0x004fea0003900000 */
[----:B------:R-:W2:Y:S02]  /*a230*/  @!P0 SYNCS.PHASECHK.TRANS64 P0, [R0+URZ], R3 ;  /* 0x00000003000085a7 */ /* 0x000ea400080010ff */
[----:B--2---:R-:W-:Y:S05]  /*a240*/  @!P0 BRA `(.L_x_175) ;  /* 0xfffffffc00f08947 */ /* 0x004fea000383ffff */
[----:B------:R-:W-:Y:S05]  /*a250*/  BRA `(.L_x_176) ;  /* 0xffffff8000e87947 */ /* 0x000fea000383ffff */
.L_x_38:
[----:B----4-:R-:W-:-:S07]  /*a260*/  MOV R0, UR5 ;  /* 0x0000000500007c02 */ /* 0x010fce0008000f00 */
.L_x_177:
[----:B-1----:R1:W2:Y:S02]  /*a270*/  SYNCS.PHASECHK.TRANS64.TRYWAIT P0, [R0+URZ], R3 ;  /* 0x00000003000075a7 */ /* 0x0022a400080011ff */
[----:B--2---:R-:W-:Y:S05]  /*a280*/  @!P0 NANOSLEEP.SYNCS 0x989680 ;  /* 0x009896800000895d */ /* 0x004fea0003900000 */
[----:B------:R-:W2:Y:S02]  /*a290*/  @!P0 SYNCS.PHASECHK.TRANS64 P0, [R0+URZ], R3 ;  /* 0x00000003000085a7 */ /* 0x000ea400080010ff */
[----:B--2---:R-:W-:Y:S05]  /*a2a0*/  @!P0 BRA `(.L_x_177) ;  /* 0xfffffffc00f08947 */ /* 0x004fea000383ffff */
[----:B------:R-:W-:Y:S05]  /*a2b0*/  BRA `(.L_x_178) ;  /* 0xffffff8000f47947 */ /* 0x000fea000383ffff */
.L_x_39:
[----:B----4-:R-:W-:-:S07]  /*a2c0*/  MOV R0, UR5 ;  /* 0x0000000500007c02 */ /* 0x010fce0008000f00 */
.L_x_179:
[----:B-1----:R1:W2:Y:S02]  /*a2d0*/  SYNCS.PHASECHK.TRANS64.TRYWAIT P0, [R0+URZ], R3 ;  /* 0x00000003000075a7 */ /* 0x0022a400080011ff */
[----:B--2---:R-:W-:Y:S05]  /*a2e0*/  @!P0 NANOSLEEP.SYNCS 0x989680 ;  /* 0x009896800000895d */ /* 0x004fea0003900000 */
[----:B------:R-:W2:Y:S02]  /*a2f0*/  @!P0 SYNCS.PHASECHK.TRANS64 P0, [R0+URZ], R3 ;  /* 0x00000003000085a7 */ /* 0x000ea400080010ff */
[----:B--2---:R-:W-:Y:S05]  /*a300*/  @!P0 BRA `(.L_x_179) ;  /* 0xfffffffc00f08947 */ /* 0x004fea000383ffff */
[----:B------:R-:W-:Y:S05]  /*a310*/  BRA `(.L_x_180) ;  /* 0xffffff8400007947 */ /* 0x000fea000383ffff */
.L_x_40:
[----:B----4-:R-:W-:-:S07]  /*a320*/  MOV R0, UR5 ;  /* 0x0000000500007c02 */ /* 0x010fce0008000f00 */
.L_x_181:
[----:B-1----:R1:W2:Y:S02]  /*a330*/  SYNCS.PHASECHK.TRANS64.TRYWAIT P0, [R0+URZ], R3 ;  /* 0x00000003000075a7 */ /* 0x0022a400080011ff */
[----:B--2---:R-:W-:Y:S05]  /*a340*/  @!P0 NANOSLEEP.SYNCS 0x989680 ;  /* 0x009896800000895d */ /* 0x004fea0003900000 */
[----:B------:R-:W2:Y:S02]  /*a350*/  @!P0 SYNCS.PHASECHK.TRANS64 P0, [R0+URZ], R3 ;  /* 0x00000003000085a7 */ /* 0x000ea400080010ff */
[----:B--2---:R-:W-:Y:S05]  /*a360*/  @!P0 BRA `(.L_x_181) ;  /* 0xfffffffc00f08947 */ /* 0x004fea000383ffff */
[----:B------:R-:W-:Y:S05]  /*a370*/  BRA `(.L_x_182) ;  /* 0xffffff84000c7947 */ /* 0x000fea000383ffff */
.L_x_43:
[----:B-1----:R1:W2:Y:S02]  /*a380*/  SYNCS.PHASECHK.TRANS64.TRYWAIT P0, [R0+URZ+0x110], R4 ;  /* 0x00011004000075a7 */ /* 0x0022a400080011ff */
[----:B--2---:R-:W-:Y:S05]  /*a390*/  @!P0 NANOSLEEP.SYNCS 0x989680 ;  /* 0x009896800000895d */ /* 0x004fea0003900000 */
[----:B------:R-:W2:Y:S02]  /*a3a0*/  @!P0 SYNCS.PHASECHK.TRANS64 P0, [R0+URZ+0x110], R4 ;  /* 0x00011004000085a7 */ /* 0x000ea400080010ff */
[----:B--2---:R-:W-:Y:S05]  /*a3b0*/  @!P0 BRA `(.L_x_43) ;  /* 0xfffffffc00f08947 */ /* 0x004fea000383ffff */
[----:B------:R-:W-:Y:S05]  /*a3c0*/  BRA `(.L_x_183) ;  /* 0xffffff8400687947 */ /* 0x000fea000383ffff */
.L_x_44:
[----:B------:R-:W-:-:S07]  /*a3d0*/  MOV R0, UR5 ;  /* 0x0000000500007c02 */ /* 0x000fce0008000f00 */
.L_x_184:
[----:B-1----:R1:W2:Y:S02]  /*a3e0*/  SYNCS.PHASECHK.TRANS64.TRYWAIT P0, [R0+URZ+0xc0], R5 ;  /* 0x0000c005000075a7 */ /* 0x0022a400080011ff */
[----:B--2---:R-:W-:Y:S05]  /*a3f0*/  @!P0 NANOSLEEP.SYNCS 0x989680 ;  /* 0x009896800000895d */ /* 0x004fea0003900000 */
[----:B------:R-:W2:Y:S02]  /*a400*/  @!P0 SYNCS.PHASECHK.TRANS64 P0, [R0+URZ+0xc0], R5 ;  /* 0x0000c005000085a7 */ /* 0x000ea400080010ff */
[----:B--2---:R-:W-:Y:S05]  /*a410*/  @!P0 BRA `(.L_x_184) ;  /* 0xfffffffc00f08947 */ /* 0x004fea000383ffff */
[----:B------:R-:W-:Y:S05]  /*a420*/  BRA `(.L_x_185) ;  /* 0xffffff8400787947 */ /* 0x000fea000383ffff */
.L_x_45:
[----:B-1----:R1:W2:Y:S02]  /*a430*/  SYNCS.PHASECHK.TRANS64.TRYWAIT P1, [R0+URZ+0xb0], R4 ;  /* 0x0000b004000075a7 */ /* 0x0022a400080211ff */
[----:B--2---:R-:W-:Y:S05]  /*a440*/  @!P1 NANOSLEEP.SYNCS 0x989680 ;  /* 0x009896800000995d */ /* 0x004fea0003900000 */
[----:B------:R-:W2:Y:S02]  /*a450*/  @!P1 SYNCS.PHASECHK.TRANS64 P1, [R0+URZ+0xb0], R4 ;  /* 0x0000b004000095a7 */ /* 0x000ea400080210ff */
[----:B--2---:R-:W-:Y:S05]  /*a460*/  @!P1 BRA `(.L_x_45) ;  /* 0xfffffffc00f09947 */ /* 0x004fea000383ffff */
[----:B------:R-:W-:Y:S05]  /*a470*/  BRA `(.L_x_186) ;  /* 0xffffff8400a87947 */ /* 0x000fea000383ffff */
.L_x_48:
[----:B------:R-:W-:-:S07]  /*a480*/  MOV R0, UR5 ;  /* 0x0000000500007c02 */ /* 0x000fce0008000f00 */
.L_x_187:
[----:B-1----:R1:W2:Y:S02]  /*a490*/  SYNCS.PHASECHK.TRANS64.TRYWAIT P0, [R0+URZ+0xc0], R2 ;  /* 0x0000c002000075a7 */ /* 0x0022a400080011ff */
[----:B--2---:R-:W-:Y:S05]  /*a4a0*/  @!P0 NANOSLEEP.SYNCS 0x989680 ;  /* 0x009896800000895d */ /* 0x004fea0003900000 */
[----:B------:R-:W2:Y:S02]  /*a4b0*/  @!P0 SYNCS.PHASECHK.TRANS64 P0, [R0+URZ+0xc0], R2 ;  /* 0x0000c002000085a7 */ /* 0x000ea400080010ff */
[----:B--2---:R-:W-:Y:S05]  /*a4c0*/  @!P0 BRA `(.L_x_187) ;  /* 0xfffffffc00f08947 */ /* 0x004fea000383ffff */
[----:B------:R-:W-:Y:S05]  /*a4d0*/  BRA `(.L_x_47) ;  /* 0xffffff8400fc7947 */ /* 0x000fea000383ffff */
.L_x_55:
[----:B-1----:R1:W2:Y:S02]  /*a4e0*/  SYNCS.PHASECHK.TRANS64.TRYWAIT P1, [R0+URZ+0xb0], R2 ;  /* 0x0000b002000075a7 */ /* 0x0022a400080211ff */
[----:B--2---:R-:W-:Y:S05]  /*a4f0*/  @!P1 NANOSLEEP.SYNCS 0x989680 ;  /* 0x009896800000995d */ /* 0x004fea0003900000 */
[----:B------:R-:W2:Y:S02]  /*a500*/  @!P1 SYNCS.PHASECHK.TRANS64 P1, [R0+URZ+0xb0], R2 ;  /* 0x0000b002000095a7 */ /* 0x000ea400080210ff */
[----:B--2---:R-:W-:Y:S05]  /*a510*/  @!P1 BRA `(.L_x_55) ;  /* 0xfffffffc00f09947 */ /* 0x004fea000383ffff */
[----:B------:R-:W-:Y:S05]  /*a520*/  BRA `(.L_x_188) ;  /* 0xffffff8c006c7947 */ /* 0x000fea000383ffff */
.L_x_56:
[----:B------:R-:W-:-:S07]  /*a530*/  MOV R2, UR7 ;  /* 0x0000000700027c02 */ /* 0x000fce0008000f00 */
.L_x_189:
[----:B-1----:R1:W2:Y:S02]  /*a540*/  SYNCS.PHASECHK.TRANS64.TRYWAIT P0, [R2+URZ+0xf0], R0 ;  /* 0x0000f000020075a7 */ /* 0x0022a400080011ff */
[----:B--2---:R-:W-:Y:S05]  /*a550*/  @!P0 NANOSLEEP.SYNCS 0x989680 ;  /* 0x009896800000895d */ /* 0x004fea0003900000 */
[----:B------:R-:W2:Y:S02]  /*a560*/  @!P0 SYNCS.PHASECHK.TRANS64 P0, [R2+URZ+0xf0], R0 ;  /* 0x0000f000020085a7 */ /* 0x000ea400080010ff */
[----:B--2---:R-:W-:Y:S05]  /*a570*/  @!P0 BRA `(.L_x_189) ;  /* 0xfffffffc00f08947 */ /* 0x004fea000383ffff */
[----:B------:R-:W-:Y:S05]  /*a580*/  BRA `(.L_x_190) ;  /* 0xffffff8c00a47947 */ /* 0x000fea000383ffff */
.L_x_59:
[----:B------:R-:W-:Y:S07]  /*a590*/  MOV R0, UR6 ;  /* 0x0000000600007c02 */ /* 0x000fee0008000f00 */
.L_x_191:
[----:B-1----:R1:W2:Y:S02]  /*a5a0*/  SYNCS.PHASECHK.TRANS64.TRYWAIT P0, [R0+URZ], R2 ;  /* 0x00000002000075a7 */ /* 0x0022a400080011ff */
[----:B--2---:R-:W-:Y:S05]  /*a5b0*/  @!P0 NANOSLEEP.SYNCS 0x989680 ;  /* 0x009896800000895d */ /* 0x004fea0003900000 */
[----:B------:R-:W2:Y:S02]  /*a5c0*/  @!P0 SYNCS.PHASECHK.TRANS64 P0, [R0+URZ], R2 ;  /* 0x00000002000085a7 */ /* 0x000ea400080010ff */
[----:B--2---:R-:W-:Y:S05]  /*a5d0*/  @!P0 BRA `(.L_x_191) ;  /* 0xfffffffc00f08947 */ /* 0x004fea000383ffff */
[----:B------:R-:W-:Y:S05]  /*a5e0*/  BRA `(.L_x_58) ;  /* 0xffffff8c00c07947 */ /* 0x000fea000383ffff */
.L_x_62:
[----:B------:R-:W-:-:S07]  /*a5f0*/  MOV R0, UR6 ;  /* 0x0000000600007c02 */ /* 0x000fce0008000f00 */
.L_x_192:
[----:B--2---:R2:W4:Y:S02]  /*a600*/  SYNCS.PHASECHK.TRANS64.TRYWAIT P0, [R0+URZ], R2 ;  /* 0x00000002000075a7 */ /* 0x00452400080011ff */
[----:B----4-:R-:W-:Y:S05]  /*a610*/  @!P0 NANOSLEEP.SYNCS 0x989680 ;  /* 0x009896800000895d */ /* 0x010fea0003900000 */
[----:B------:R-:W4:Y:S02]  /*a620*/  @!P0 SYNCS.PHASECHK.TRANS64 P0, [R0+URZ], R2 ;  /* 0x00000002000085a7 */ /* 0x000f2400080010ff */
[----:B----4-:R-:W-:Y:S05]  /*a630*/  @!P0 BRA `(.L_x_192) ;  /* 0xfffffffc00f08947 */ /* 0x010fea000383ffff */
[----:B------:R-:W-:Y:S05]  /*a640*/  BRA `(.L_x_193) ;  /* 0xffffff90009c7947 */ /* 0x000fea000383ffff */
.L_x_63:
[----:B------:R-:W-:-:S07]  /*a650*/  MOV R0, UR6 ;  /* 0x0000000600007c02 */ /* 0x000fce0008000f00 */
.L_x_194:
[----:B-1----:R1:W2:Y:S02]  /*a660*/  SYNCS.PHASECHK.TRANS64.TRYWAIT P0, [R0+URZ], R3 ;  /* 0x00000003000075a7 */ /* 0x0022a400080011ff */
[----:B--2---:R-:W-:Y:S05]  /*a670*/  @!P0 NANOSLEEP.SYNCS 0x989680 ;  /* 0x009896800000895d */ /* 0x004fea0003900000 */
[----:B------:R-:W2:Y:S02]  /*a680*/  @!P0 SYNCS.PHASECHK.TRANS64 P0, [R0+URZ], R3 ;  /* 0x00000003000085a7 */ /* 0x000ea400080010ff */
[----:B--2---:R-:W-:Y:S05]  /*a690*/  @!P0 BRA `(.L_x_194) ;  /* 0xfffffffc00f08947 */ /* 0x004fea000383ffff */
[----:B------:R-:W-:Y:S05]  /*a6a0*/  BRA `(.L_x_195) ;  /* 0xffffff9000a87947 */ /* 0x000fea000383ffff */
.L_x_64:
[----:B------:R-:W-:-:S07]  /*a6b0*/  MOV R0, UR6 ;  /* 0x0000000600007c02 */ /* 0x000fce0008000f00 */
.L_x_196:
[----:B-1----:R1:W2:Y:S02]  /*a6c0*/  SYNCS.PHASECHK.TRANS64.TRYWAIT P0, [R0+URZ], R3 ;  /* 0x00000003000075a7 */ /* 0x0022a400080011ff */
[----:B--2---:R-:W-:Y:S05]  /*a6d0*/  @!P0 NANOSLEEP.SYNCS 0x989680 ;  /* 0x009896800000895d */ /* 0x004fea0003900000 */
[----:B------:R-:W2:Y:S02]  /*a6e0*/  @!P0 SYNCS.PHASECHK.TRANS64 P0, [R0+URZ], R3 ;  /* 0x00000003000085a7 */ /* 0x000ea400080010ff */
[----:B--2---:R-:W-:Y:S05]  /*a6f0*/  @!P0 BRA `(.L_x_196) ;  /* 0xfffffffc00f08947 */ /* 0x004fea000383ffff */
[----:B------:R-:W-:Y:S05]  /*a700*/  BRA `(.L_x_197) ;  /* 0xffffff9000b47947 */ /* 0x000fea000383ffff */
.L_x_65:
[----:B-1----:R-:W-:-:S07]  /*a710*/  MOV R0, UR7 ;  /* 0x0000000700007c02 */ /* 0x002fce0008000f00 */
.L_x_198:
[----:B-1----:R1:W2:Y:S02]  /*a720*/  SYNCS.PHASECHK.TRANS64.TRYWAIT P0, [R0+URZ], R2 ;  /* 0x00000002000075a7 */ /* 0x0022a400080011ff */
[----:B--2---:R-:W-:Y:S05]  /*a730*/  @!P0 NANOSLEEP.SYNCS 0x989680 ;  /* 0x009896800000895d */ /* 0x004fea0003900000 */
[----:B------:R-:W2:Y:S02]  /*a740*/  @!P0 SYNCS.PHASECHK.TRANS64 P0, [R0+URZ], R2 ;  /* 0x00000002000085a7 */ /* 0x000ea400080010ff */
[----:B--2---:R-:W-:Y:S05]  /*a750*/  @!P0 BRA `(.L_x_198) ;  /* 0xfffffffc00f08947 */ /* 0x004fea000383ffff */
[----:B------:R-:W-:Y:S05]  /*a760*/  BRA `(.L_x_199) ;  /* 0xffffff9000c07947 */ /* 0x000fea000383ffff */
.L_x_70:
[----:B--2---:R2:W3:Y:S02]  /*a770*/  SYNCS.PHASECHK.TRANS64.TRYWAIT P0, [R0+URZ+0xb0], R2 ;  /* 0x0000b002000075a7 */ /* 0x0044e400080011ff */
[----:B---3--:R-:W-:Y:S05]  /*a780*/  @!P0 NANOSLEEP.SYNCS 0x989680 ;  /* 0x009896800000895d */ /* 0x008fea0003900000 */
[----:B------:R-:W3:Y:S02]  /*a790*/  @!P0 SYNCS.PHASECHK.TRANS64 P0, [R0+URZ+0xb0], R2 ;  /* 0x0000b002000085a7 */ /* 0x000ee400080010ff */
[----:B---3--:R-:W-:Y:S05]  /*a7a0*/  @!P0 BRA `(.L_x_70) ;  /* 0xfffffffc00f08947 */ /* 0x008fea000383ffff */
[----:B------:R-:W-:Y:S05]  /*a7b0*/  BRA `(.L_x_200) ;  /* 0xffffff9400c07947 */ /* 0x000fea000383ffff */
.L_x_73:
[----:B------:R-:W-:Y:S07]  /*a7c0*/  MOV R0, UR7 ;  /* 0x0000000700007c02 */ /* 0x000fee0008000f00 */
.L_x_201:
[----:B--2---:R2:W3:Y:S02]  /*a7d0*/  SYNCS.PHASECHK.TRANS64.TRYWAIT P0, [R0+URZ+0xa8], R2 ;  /* 0x0000a802000075a7 */ /* 0x0044e400080011ff */
[----:B---3--:R-:W-:Y:S05]  /*a7e0*/  @!P0 NANOSLEEP.SYNCS 0x989680 ;  /* 0x009896800000895d */ /* 0x008fea0003900000 */
[----:B------:R-:W3:Y:S02]  /*a7f0*/  @!P0 SYNCS.PHASECHK.TRANS64 P0, [R0+URZ+0xa8], R2 ;  /* 0x0000a802000085a7 */ /* 0x000ee400080010ff */
[----:B---3--:R-:W-:Y:S05]  /*a800*/  @!P0 BRA `(.L_x_201) ;  /* 0xfffffffc00f08947 */ /* 0x008fea000383ffff */
[----:B------:R-:W-:Y:S05]  /*a810*/  BRA `(.L_x_72) ;  /* 0xffffff9800a07947 */ /* 0x000fea000383ffff */
.L_x_76:
[----:B------:R-:W-:Y:S07]  /*a820*/  MOV R0, UR7 ;  /* 0x0000000700007c02 */ /* 0x000fee0008000f00 */
.L_x_202:
[----:B-1----:R1:W2:Y:S02]  /*a830*/  SYNCS.PHASECHK.TRANS64.TRYWAIT P0, [R0+URZ+0x80], R32 ;  /* 0x00008020000075a7 */ /* 0x0022a400080011ff */
[----:B--2---:R-:W-:Y:S05]  /*a840*/  @!P0 NANOSLEEP.SYNCS 0x989680 ;  /* 0x009896800000895d */ /* 0x004fea0003900000 */
[----:B------:R-:W2:Y:S02]  /*a850*/  @!P0 SYNCS.PHASECHK.TRANS64 P0, [R0+URZ+0x80], R32 ;  /* 0x00008020000085a7 */ /* 0x000ea400080010ff */
[----:B--2---:R-:W-:Y:S05]  /*a860*/  @!P0 BRA `(.L_x_202) ;  /* 0xfffffffc00f08947 */ /* 0x004fea000383ffff */
[----:B------:R-:W-:Y:S05]  /*a870*/  BRA `(.L_x_203) ;  /* 0xffffff9c001c7947 */ /* 0x000fea000383ffff */
.L_x_77:
[----:B------:R-:W-:Y:S07]  /*a880*/  MOV R0, UR7 ;  /* 0x0000000700007c02 */ /* 0x000fee0008000f00 */
.L_x_204:
[----:B-1----:R1:W2:Y:S02]  /*a890*/  SYNCS.PHASECHK.TRANS64.TRYWAIT P0, [R0+URZ+0x88], R32 ;  /* 0x00008820000075a7 */ /* 0x0022a400080011ff */
[----:B--2---:R-:W-:Y:S05]  /*a8a0*/  @!P0 NANOSLEEP.SYNCS 0x989680 ;  /* 0x009896800000895d */ /* 0x004fea0003900000 */
[----:B------:R-:W2:Y:S02]  /*a8b0*/  @!P0 SYNCS.PHASECHK.TRANS64 P0, [R0+URZ+0x88], R32 ;  /* 0x00008820000085a7 */ /* 0x000ea400080010ff */
[----:B--2---:R-:W-:Y:S05]  /*a8c0*/  @!P0 BRA `(.L_x_204) ;  /* 0xfffffffc00f08947 */ /* 0x004fea000383ffff */
[----:B------:R-:W-:Y:S05]  /*a8d0*/  BRA `(.L_x_205) ;  /* 0xffffff9c00547947 */ /* 0x000fea000383ffff */
.L_x_78:
[----:B------:R-:W-:Y:S07]  /*a8e0*/  MOV R0, UR7 ;  /* 0x0000000700007c02 */ /* 0x000fee0008000f00 */
.L_x_206:
[----:B-1----:R1:W2:Y:S02]  /*a8f0*/  SYNCS.PHASECHK.TRANS64.TRYWAIT P0, [R0+URZ+0x90], R32 ;  /* 0x00009020000075a7 */ /* 0x0022a400080011ff */
[----:B--2---:R-:W-:Y:S05]  /*a900*/  @!P0 NANOSLEEP.SYNCS 0x989680 ;  /* 0x009896800000895d */ /* 0x004fea0003900000 */
[----:B------:R-:W2:Y:S02]  /*a910*/  @!P0 SYNCS.PHASECHK.TRANS64 P0, [R0+URZ+0x90], R32 ;  /* 0x00009020000085a7 */ /* 0x000ea400080010ff */
[----:B--2---:R-:W-:Y:S05]  /*a920*/  @!P0 BRA `(.L_x_206) ;  /* 0xfffffffc00f08947 */ /* 0x004fea000383ffff */
[----:B------:R-:W-:Y:S05]  /*a930*/  BRA `(.L_x_207) ;  /* 0xffffff9c00987947 */ /* 0x000fea000383ffff */
.L_x_79:
[----:B------:R-:W-:Y:S07]  /*a940*/  MOV R0, UR7 ;  /* 0x0000000700007c02 */ /* 0x000fee0008000f00 */
.L_x_208:
[----:B-1----:R1:W2:Y:S02]  /*a950*/  SYNCS.PHASECHK.TRANS64.TRYWAIT P0, [R0+URZ+0x98], R32 ;  /* 0x00009820000075a7 */ /* 0x0022a400080011ff */
[----:B--2---:R-:W-:Y:S05]  /*a960*/  @!P0 NANOSLEEP.SYNCS 0x989680 ;  /* 0x009896800000895d */ /* 0x004fea0003900000 */
[----:B------:R-:W2:Y:S02]  /*a970*/  @!P0 SYNCS.PHASECHK.TRANS64 P0, [R0+URZ+0x98], R32 ;  /* 0x00009820000085a7 */ /* 0x000ea400080010ff */
[----:B--2---:R-:W-:Y:S05]  /*a980*/  @!P0 BRA `(.L_x_208) ;  /* 0xfffffffc00f08947 */ /* 0x004fea000383ffff */
[----:B------:R-:W-:Y:S05]  /*a990*/  BRA `(.L_x_209) ;  /* 0xffffff9c00dc7947 */ /* 0x000fea000383ffff */
.L_x_80:
[----:B------:R-:W-:Y:S07]  /*a9a0*/  MOV R0, UR7 ;  /* 0x0000000700007c02 */ /* 0x000fee0008000f00 */
.L_x_210:
[----:B-1----:R1:W2:Y:S02]  /*a9b0*/  SYNCS.PHASECHK.TRANS64.TRYWAIT P0, [R0+URZ+0x80], R14 ;  /* 0x0000800e000075a7 */ /* 0x0022a400080011ff */
[----:B--2---:R-:W-:Y:S05]  /*a9c0*/  @!P0 NANOSLEEP.SYNCS 0x989680 ;  /* 0x009896800000895d */ /* 0x004fea0003900000 */
[----:B------:R-:W2:Y:S02]  /*a9d0*/  @!P0 SYNCS.PHASECHK.TRANS64 P0, [R0+URZ+0x80], R14 ;  /* 0x0000800e000085a7 */ /* 0x000ea400080010ff */
[----:B--2---:R-:W-:Y:S05]  /*a9e0*/  @!P0 BRA `(.L_x_210) ;  /* 0xfffffffc00f08947 */ /* 0x004fea000383ffff */
[----:B------:R-:W-:Y:S05]  /*a9f0*/  BRA `(.L_x_211) ;  /* 0xffffffa000247947 */ /* 0x000fea000383ffff */
.L_x_81:
[----:B------:R-:W-:Y:S07]  /*aa00*/  MOV R0, UR7 ;  /* 0x0000000700007c02 */ /* 0x000fee0008000f00 */
.L_x_212:
[----:B-1----:R1:W2:Y:S02]  /*aa10*/  SYNCS.PHASECHK.TRANS64.TRYWAIT P0, [R0+URZ+0x88], R14 ;  /* 0x0000880e000075a7 */ /* 0x0022a400080011ff */
[----:B--2---:R-:W-:Y:S05]  /*aa20*/  @!P0 NANOSLEEP.SYNCS 0x989680 ;  /* 0x009896800000895d */ /* 0x004fea0003900000 */
[----:B------:R-:W2:Y:S02]  /*aa30*/  @!P0 SYNCS.PHASECHK.TRANS64 P0, [R0+URZ+0x88], R14 ;  /* 0x0000880e000085a7 */ /* 0x000ea400080010ff */
[----:B--2---:R-:W-:Y:S05]  /*aa40*/  @!P0 BRA `(.L_x_212) ;  /* 0xfffffffc00f08947 */ /* 0x004fea000383ffff */
[----:B------:R-:W-:Y:S05]  /*aa50*/  BRA `(.L_x_213) ;  /* 0xffffffa000687947 */ /* 0x000fea000383ffff */
.L_x_82:
[----:B------:R-:W-:Y:S07]  /*aa60*/  MOV R0, UR7 ;  /* 0x0000000700007c02 */ /* 0x000fee0008000f00 */
.L_x_214:
[----:B-1----:R1:W2:Y:S02]  /*aa70*/  SYNCS.PHASECHK.TRANS64.TRYWAIT P0, [R0+URZ+0x90], R14 ;  /* 0x0000900e000075a7 */ /* 0x0022a400080011ff */
[----:B--2---:R-:W-:Y:S05]  /*aa80*/  @!P0 NANOSLEEP.SYNCS 0x989680 ;  /* 0x009896800000895d */ /* 0x004fea0003900000 */
[----:B------:R-:W2:Y:S02]  /*aa90*/  @!P0 SYNCS.PHASECHK.TRANS64 P0, [R0+URZ+0x90], R14 ;  /* 0x0000900e000085a7 */ /* 0x000ea400080010ff */
[----:B--2---:R-:W-:Y:S05]  /*aaa0*/  @!P0 BRA `(.L_x_214) ;  /* 0xfffffffc00f08947 */ /* 0x004fea000383ffff */
[----:B------:R-:W-:Y:S05]  /*aab0*/  BRA `(.L_x_215) ;  /* 0xffffffa000ac7947 */ /* 0x000fea000383ffff */
.L_x_83:
[----:B------:R-:W-:Y:S07]  /*aac0*/  MOV R0, UR7 ;  /* 0x0000000700007c02 */ /* 0x000fee0008000f00 */
.L_x_216:
[----:B-1----:R1:W2:Y:S02]  /*aad0*/  SYNCS.PHASECHK.TRANS64.TRYWAIT P0, [R0+URZ+0x98], R14 ;  /* 0x0000980e000075a7 */ /* 0x0022a400080011ff */
[----:B--2---:R-:W-:Y:S05]  /*aae0*/  @!P0 NANOSLEEP.SYNCS 0x989680 ;  /* 0x009896800000895d */ /* 0x004fea0003900000 */
[----:B------:R-:W2:Y:S02]  /*aaf0*/  @!P0 SYNCS.PHASECHK.TRANS64 P0, [R0+URZ+0x98], R14 ;  /* 0x0000980e000085a7 */ /* 0x000ea400080010ff */
[----:B--2---:R-:W-:Y:S05]  /*ab00*/  @!P0 BRA `(.L_x_216) ;  /* 0xfffffffc00f08947 */ /* 0x004fea000383ffff */
[----:B------:R-:W-:Y:S05]  /*ab10*/  BRA `(.L_x_217) ;  /* 0xffffffa400307947 */ /* 0x000fea000383ffff */
.L_x_85:
[----:B------:R-:W-:-:S07]  /*ab20*/  MOV R0, UR7 ;  /* 0x0000000700007c02 */ /* 0x000fce0008000f00 */
.L_x_218:
[----:B-1----:R1:W3:Y:S02]  /*ab30*/  SYNCS.PHASECHK.TRANS64.TRYWAIT P0, [R0+URZ+0x80], R32 ;  /* 0x00008020000075a7 */ /* 0x0022e400080011ff */
[----:B---3--:R-:W-:Y:S05]  /*ab40*/  @!P0 NANOSLEEP.SYNCS 0x989680 ;  /* 0x009896800000895d */ /* 0x008fea0003900000 */
[----:B------:R-:W3:Y:S02]  /*ab50*/  @!P0 SYNCS.PHASECHK.TRANS64 P0, [R0+URZ+0x80], R32 ;  /* 0x00008020000085a7 */ /* 0x000ee400080010ff */
[----:B---3--:R-:W-:Y:S05]  /*ab60*/  @!P0 BRA `(.L_x_218) ;  /* 0xfffffffc00f08947 */ /* 0x008fea000383ffff */
[----:B------:R-:W-:Y:S05]  /*ab70*/  BRA `(.L_x_219) ;  /* 0xffffffa400987947 */ /* 0x000fea000383ffff */
.L_x_86:
[----:B-1----:R-:W-:-:S07]  /*ab80*/  MOV R0, UR7 ;  /* 0x0000000700007c02 */ /* 0x002fce0008000f00 */
.L_x_220:
[----:B-1----:R1:W3:Y:S02]  /*ab90*/  SYNCS.PHASECHK.TRANS64.TRYWAIT P0, [R0+URZ+0x88], R32 ;  /* 0x00008820000075a7 */ /* 0x0022e400080011ff */
[----:B---3--:R-:W-:Y:S05]  /*aba0*/  @!P0 NANOSLEEP.SYNCS 0x989680 ;  /* 0x009896800000895d */ /* 0x008fea0003900000 */
[----:B------:R-:W3:Y:S02]  /*abb0*/  @!P0 SYNCS.PHASECHK.TRANS64 P0, [R0+URZ+0x88], R32 ;  /* 0x00008820000085a7 */ /* 0x000ee400080010ff */
[----:B---3--:R-:W-:Y:S05]  /*abc0*/  @!P0 BRA `(.L_x_220) ;  /* 0xfffffffc00f08947 */ /* 0x008fea000383ffff */
[----:B------:R-:W-:Y:S05]  /*abd0*/  BRA `(.L_x_221) ;  /* 0xffffffa400887947 */ /* 0x000fea000383ffff */
.L_x_87:
[----:B------:R-:W-:-:S07]  /*abe0*/  MOV R2, UR7 ;  /* 0x0000000700027c02 */ /* 0x000fce0008000f00 */
.L_x_222:
[----:B-1----:R1:W3:Y:S02]  /*abf0*/  SYNCS.PHASECHK.TRANS64.TRYWAIT P0, [R2+URZ+0x90], R32 ;  /* 0x00009020020075a7 */ /* 0x0022e400080011ff */
[----:B---3--:R-:W-:Y:S05]  /*ac00*/  @!P0 NANOSLEEP.SYNCS 0x989680 ;  /* 0x009896800000895d */ /* 0x008fea0003900000 */
[----:B------:R-:W3:Y:S02]  /*ac10*/  @!P0 SYNCS.PHASECHK.TRANS64 P0, [R2+URZ+0x90], R32 ;  /* 0x00009020020085a7 */ /* 0x000ee400080010ff */
[----:B---3--:R-:W-:Y:S05]  /*ac20*/  @!P0 BRA `(.L_x_222) ;  /* 0xfffffffc00f08947 */ /* 0x008fea000383ffff */
[----:B------:R-:W-:Y:S05]  /*ac30*/  BRA `(.L_x_223) ;  /* 0xffffffa4007c7947 */ /* 0x000fea000383ffff */
.L_x_89:
[----:B--2---:R2:W4:Y:S02]  /*ac40*/  SYNCS.PHASECHK.TRANS64.TRYWAIT P0, [R0+URZ+0xb0], R2 ;  /* 0x0000b002000075a7 */ /* 0x00452400080011ff */
[----:B----4-:R-:W-:Y:S05]  /*ac50*/  @!P0 NANOSLEEP.SYNCS 0x989680 ;  /* 0x009896800000895d */ /* 0x010fea0003900000 */
[----:B------:R-:W4:Y:S02]  /*ac60*/  @!P0 SYNCS.PHASECHK.TRANS64 P0, [R0+URZ+0xb0], R2 ;  /* 0x0000b002000085a7 */ /* 0x000f2400080010ff */
[----:B----4-:R-:W-:Y:S05]  /*ac70*/  @!P0 BRA `(.L_x_89) ;  /* 0xfffffffc00f08947 */ /* 0x010fea000383ffff */
[----:B------:R-:W-:Y:S05]  /*ac80*/  BRA `(.L_x_224) ;  /* 0xffffffa800407947 */ /* 0x000fea000383ffff */
.L_x_100:
[----:B-1----:R-:W-:Y:S04]  /*ac90*/  MOV R2, UR36 ;  /* 0x0000002400027c02 */ /* 0x002fe80008000f00 */
[----:B------:R1:W3:Y:S03]  /*aca0*/  SYNCS.PHASECHK.TRANS64.TRYWAIT P1, [R2+URZ+0x60], R3 ;  /* 0x00006003020075a7 */ /* 0x0002e600080211ff */
[----:B---3--:R-:W-:Y:S05]  /*acb0*/  @!P1 NANOSLEEP.SYNCS 0x989680 ;  /* 0x009896800000995d */ /* 0x008fea0003900000 */
[----:B------:R-:W3:Y:S02]  /*acc0*/  @!P1 SYNCS.PHASECHK.TRANS64 P1, [R2+URZ+0x60], R3 ;  /* 0x00006003020095a7 */ /* 0x000ee400080210ff */
[----:B---3--:R-:W-:Y:S05]  /*acd0*/  @!P1 BRA `(.L_x_100) ;  /* 0xfffffffc00ec9947 */ /* 0x008fea000383ffff */
[----:B------:R-:W-:Y:S05]  /*ace0*/  BRA `(.L_x_99) ;  /* 0xffffffb400487947 */ /* 0x000fea000383ffff */
.L_x_102:
[----:B-1----:R1:W4:Y:S02]  /*acf0*/  SYNCS.PHASECHK.TRANS64.TRYWAIT P0, [R83+URZ+0xd0], R0 ;  /* 0x0000d000530075a7 */ /* 0x00232400080011ff */
[----:B----4-:R-:W-:Y:S05]  /*ad00*/  @!P0 NANOSLEEP.SYNCS 0x989680 ;  /* 0x009896800000895d */ /* 0x010fea0003900000 */
[----:B------:R-:W4:Y:S02]  /*ad10*/  @!P0 SYNCS.PHASECHK.TRANS64 P0, [R83+URZ+0xd0], R0 ;  /* 0x0000d000530085a7 */ /* 0x000f2400080010ff */
[----:B----4-:R-:W-:Y:S05]  /*ad20*/  @!P0 BRA `(.L_x_102) ;  /* 0xfffffffc00f08947 */ /* 0x010fea000383ffff */
[----:B------:R-:W-:Y:S05]  /*ad30*/  BRA `(.L_x_101) ;  /* 0xffffffb400707947 */ /* 0x000fea000383ffff */
.L_x_111:
[----:B-1----:R1:W2:Y:S02]  /*ad40*/  SYNCS.PHASECHK.TRANS64.TRYWAIT P0, [R2+URZ+0x60], R0 ;  /* 0x00006000020075a7 */ /* 0x0022a400080011ff */
[----:B--2---:R-:W-:Y:S05]  /*ad50*/  @!P0 NANOSLEEP.SYNCS 0x989680 ;  /* 0x009896800000895d */ /* 0x004fea0003900000 */
[----:B------:R-:W2:Y:S02]  /*ad60*/  @!P0 SYNCS.PHASECHK.TRANS64 P0, [R2+URZ+0x60], R0 ;  /* 0x00006000020085a7 */ /* 0x000ea400080010ff */
[----:B--2---:R-:W-:Y:S05]  /*ad70*/  @!P0 BRA `(.L_x_111) ;  /* 0xfffffffc00f08947 */ /* 0x004fea000383ffff */
[----:B------:R-:W-:Y:S05]  /*ad80*/  BRA `(.L_x_110) ;  /* 0xffffffbc000c7947 */ /* 0x000fea000383ffff */
.L_x_119:
[----:B-1----:R1:W2:Y:S02]  /*ad90*/  SYNCS.PHASECHK.TRANS64.TRYWAIT P0, [R0+URZ+0x60], R6 ;  /* 0x00006006000075a7 */ /* 0x0022a400080011ff */
[----:B--2---:R-:W-:Y:S05]  /*ada0*/  @!P0 NANOSLEEP.SYNCS 0x989680 ;  /* 0x009896800000895d */ /* 0x004fea0003900000 */
[----:B------:R-:W2:Y:S02]  /*adb0*/  @!P0 SYNCS.PHASECHK.TRANS64 P0, [R0+URZ+0x60], R6 ;  /* 0x00006006000085a7 */ /* 0x000ea400080010ff */
[----:B--2---:R-:W-:Y:S05]  /*adc0*/  @!P0 BRA `(.L_x_119) ;  /* 0xfffffffc00f08947 */ /* 0x004fea000383ffff */
[----:B------:R-:W-:Y:S05]  /*add0*/  BRA `(.L_x_118) ;  /* 0xffffffc000cc7947 */ /* 0x000fea000383ffff */
.L_x_127:
[----:B-1----:R1:W2:Y:S02]  /*ade0*/  SYNCS.PHASECHK.TRANS64.TRYWAIT P0, [R0+URZ+0x60], R6 ;  /* 0x00006006000075a7 */ /* 0x0022a400080011ff */
[----:B--2---:R-:W-:Y:S05]  /*adf0*/  @!P0 NANOSLEEP.SYNCS 0x989680 ;  /* 0x009896800000895d */ /* 0x004fea0003900000 */
[----:B------:R-:W2:Y:S02]  /*ae00*/  @!P0 SYNCS.PHASECHK.TRANS64 P0, [R0+URZ+0x60], R6 ;  /* 0x00006006000085a7 */ /* 0x000ea400080010ff */
[----:B--2---:R-:W-:Y:S05]  /*ae10*/  @!P0 BRA `(.L_x_127) ;  /* 0xfffffffc00f08947 */ /* 0x004fea000383ffff */
[----:B------:R-:W-:Y:S05]  /*ae20*/  BRA `(.L_x_126) ;  /* 0xffffffc800907947 */ /* 0x000fea000383ffff */
.L_x_135:
[----:B-1----:R1:W2:Y:S02]  /*ae30*/  SYNCS.PHASECHK.TRANS64.TRYWAIT P0, [R0+URZ+0x60], R6 ;  /* 0x00006006000075a7 */ /* 0x0022a400080011ff */
[----:B--2---:R-:W-:Y:S05]  /*ae40*/  @!P0 NANOSLEEP.SYNCS 0x989680 ;  /* 0x009896800000895d */ /* 0x004fea0003900000 */
[----:B------:R-:W2:Y:S02]  /*ae50*/  @!P0 SYNCS.PHASECHK.TRANS64 P0, [R0+URZ+0x60], R6 ;  /* 0x00006006000085a7 */ /* 0x000ea400080010ff */
[----:B--2---:R-:W-:Y:S05]  /*ae60*/  @!P0 BRA `(.L_x_135) ;  /* 0xfffffffc00f08947 */ /* 0x004fea000383ffff */
[----:B------:R-:W-:Y:S05]  /*ae70*/  BRA `(.L_x_134) ;  /* 0xffffffd000607947 */ /* 0x000fea000383ffff */
.L_x_143:
[----:B-1----:R1:W2:Y:S02]  /*ae80*/  SYNCS.PHASECHK.TRANS64.TRYWAIT P0, [R0+URZ+0x60], R6 ;  /* 0x00006006000075a7 */ /* 0x0022a400080011ff */
[----:B--2---:R-:W-:Y:S05]  /*ae90*/  @!P0 NANOSLEEP.SYNCS 0x989680 ;  /* 0x009896800000895d */ /* 0x004fea0003900000 */
[----:B------:R-:W2:Y:S02]  /*aea0*/  @!P0 SYNCS.PHASECHK.TRANS64 P0, [R0+URZ+0x60], R6 ;  /* 0x00006006000085a7 */ /* 0x000ea400080010ff */
[----:B--2---:R-:W-:Y:S05]  /*aeb0*/  @!P0 BRA `(.L_x_143) ;  /* 0xfffffffc00f08947 */ /* 0x004fea000383ffff */
[----:B------:R-:W-:Y:S05]  /*aec0*/  BRA `(.L_x_142) ;  /* 0xffffffd800407947 */ /* 0x000fea000383ffff */
.L_x_151:
[----:B-1----:R1:W2:Y:S02]  /*aed0*/  SYNCS.PHASECHK.TRANS64.TRYWAIT P0, [R0+URZ+0x60], R6 ;  /* 0x00006006000075a7 */ /* 0x0022a400080011ff */
[----:B--2---:R-:W-:Y:S05]  /*aee0*/  @!P0 NANOSLEEP.SYNCS 0x989680 ;  /* 0x009896800000895d */ /* 0x004fea0003900000 */
[----:B------:R-:W2:Y:S02]  /*aef0*/  @!P0 SYNCS.PHASECHK.TRANS64 P0, [R0+URZ+0x60], R6 ;  /* 0x00006006000085a7 */ /* 0x000ea400080010ff */
[----:B--2---:R-:W-:Y:S05]  /*af00*/  @!P0 BRA `(.L_x_151) ;  /* 0xfffffffc00f08947 */ /* 0x004fea000383ffff */
[----:B------:R-:W-:Y:S05]  /*af10*/  BRA `(.L_x_150) ;  /* 0xffffffe000147947 */ /* 0x000fea000383ffff */
.L_x_159:
[----:B-1----:R1:W2:Y:S02]  /*af20*/  SYNCS.PHASECHK.TRANS64.TRYWAIT P0, [R0+URZ+0x60], R87 ;  /* 0x00006057000075a7 */ /* 0x0022a400080011ff */
[----:B--2---:R-:W-:Y:S05]  /*af30*/  @!P0 NANOSLEEP.SYNCS 0x989680 ;  /* 0x009896800000895d */ /* 0x004fea0003900000 */
[----:B------:R-:W2:Y:S02]  /*af40*/  @!P0 SYNCS.PHASECHK.TRANS64 P0, [R0+URZ+0x60], R87 ;  /* 0x00006057000085a7 */ /* 0x000ea400080010ff */
[----:B--2---:R-:W-:Y:S05]  /*af50*/  @!P0 BRA `(.L_x_159) ;  /* 0xfffffffc00f08947 */ /* 0x004fea000383ffff */
[----:B------:R-:W-:Y:S05]  /*af60*/  BRA `(.L_x_158) ;  /* 0xffffffe400e87947 */ /* 0x000fea000383ffff */
        .weak           $__internal_0_$__cuda_sm10x_tcgen05_guardrail_trap_col_being_dealloced_not_returned_by_alloc
        .type           $__internal_0_$__cuda_sm10x_tcgen05_guardrail_trap_col_being_dealloced_not_returned_by_alloc,@function
        .size           $__internal_0_$__cuda_sm10x_tcgen05_guardrail_trap_col_being_dealloced_not_returned_by_alloc,($__internal_1_$__cuda_sm10x_tcgen05_guardrail_trap_phase_invalid_during_alloc - $__internal_0_$__cuda_sm10x_tcgen05_guardrail_trap_col_being_dealloced_not_returned_by_alloc)
$__internal_0_$__cuda_sm10x_tcgen05_guardrail_trap_col_being_dealloced_not_returned_by_alloc:
[----:B------:R-:W-:Y:S05]  /*af70*/  BPT.TRAP 0x1 ;  /* 0x000000040000795c */ /* 0x000fea0000300000 */
[----:B------:R-:W-:-:S04]  /*af80*/  HFMA2 R3, -RZ, RZ, 0, 0 ;  /* 0x00000000ff037431 */ /* 0x000fc800000001ff */
[----:B------:R-:W-:Y:S05]  /*af90*/  RET.REL.NODEC R2 `(_ZN7cutlass13device_kernelINS_4gemm6kernel13GemmUniversalIN4cute5tupleIJiiiiEEENS1_10collective13CollectiveMmaINS1_35MainloopSm100TmaUmmaWarpSpecializedILi6ELi2ELi4ENS5_IJNS4_1CILi1EEESB_SB_EEEEENS5_IJNSA_ILi128EEESE_NSA_ILi32EEEEEEfNS5_IJlSB_lEEEfNS5_IJSB_llEEENS4_8TiledMMAINS4_8MMA_AtomIJNS4_17SM100_MMA_TF32_SSINS_10tfloat32_tESM_fLi128ELi128ELNS4_4UMMA5MajorE0ELSO_1ELNSN_7ScaleInE0ELSP_0EEEEEENS4_6LayoutISC_NS5_IJNSA_ILi0EEEST_ST_EEEEENS5_IJNS4_10UnderscoreESW_SW_EEEEENS4_13SM90_TMA_LOADENS4_14ComposedLayoutINS4_7SwizzleILi3ELi4ELi3EEENS4_18smem_ptr_flag_bitsILi32EEENSS_INS5_IJNSA_ILi8EEESF_EEENS5_IJSF_SB_EEEEEEEvNS4_8identityESZ_NS10_INS11_ILi2ELi5ELi2EEES14_NSS_INS5_IJSF_NSA_ILi4EEEEEENS5_IJSB_SF_EEEEEEEvS1A_EENS_8epilogue10collective18CollectiveEpilogueINS1I_23Sm100TmaWarpSpecializedILi4ELi2ELi16ELb1ELb0EEEJSG_NS5_IJNSS_ISE_SB_EENSS_INSA_ILi16EEESB_EEEEEfSH_fSH_NS1I_6fusion15FusionCallbacksIS1M_NS1R_17LinearCombinationIffffLNS_15FloatRoundStyleE2EEESG_S1Q_JEEENS4_5SM1004TMEM4LOAD26SM100_TMEM_LOAD_32dp32b16xESZ_NS10_INS11_ILi2ELi4ELi3EEES14_NSS_INS5_IJS15_S1O_EEENS5_IJS1O_SB_EEEEEEENS4_39AutoVectorizingCopyWithAssumedAlignmentILi128EEENS4_14SM90_TMA_STOREES25_S27_S27_EEEvvEEEEvNT_6ParamsE) ;  /* 0xffffff5002187950 */ /* 0x000fea0003c3ffff */
        .weak           $__internal_1_$__cuda_sm10x_tcgen05_guardrail_trap_phase_invalid_during_alloc
        .type           $__internal_1_$__cuda_sm10x_tcgen05_guardrail_trap_phase_invalid_during_alloc,@function
        .size           $__internal_1_$__cuda_sm10x_tcgen05_guardrail_trap_phase_invalid_during_alloc,($__internal_2_$__cuda_sm10x_tcgen05_guardrail_trap_unallocated_columns_being_dealloced - $__internal_1_$__cuda_sm10x_tcgen05_guardrail_trap_phase_invalid_during_alloc)
$__internal_1_$__cuda_sm10x_tcgen05_guardrail_trap_phase_invalid_during_alloc:
[----:B------:R-:W-:Y:S05]  /*afa0*/  BPT.TRAP 0x1 ;  /* 0x000000040000795c */ /* 0x000fea0000300000 */
[----:B------:R-:W-:-:S04]  /*afb0*/  MOV R3, 0x0 ;  /* 0x0000000000037802 */ /* 0x000fc80000000f00 */
[----:B------:R-:W-:Y:S05]  /*afc0*/  RET.REL.NODEC R2 `(_ZN7cutlass13device_kernelINS_4gemm6kernel13GemmUniversalIN4cute5tupleIJiiiiEEENS1_10collective13CollectiveMmaINS1_35MainloopSm100TmaUmmaWarpSpecializedILi6ELi2ELi4ENS5_IJNS4_1CILi1EEESB_SB_EEEEENS5_IJNSA_ILi128EEESE_NSA_ILi32EEEEEEfNS5_IJlSB_lEEEfNS5_IJSB_llEEENS4_8TiledMMAINS4_8MMA_AtomIJNS4_17SM100_MMA_TF32_SSINS_10tfloat32_tESM_fLi128ELi128ELNS4_4UMMA5MajorE0ELSO_1ELNSN_7ScaleInE0ELSP_0EEEEEENS4_6LayoutISC_NS5_IJNSA_ILi0EEEST_ST_EEEEENS5_IJNS4_10UnderscoreESW_SW_EEEEENS4_13SM90_TMA_LOADENS4_14ComposedLayoutINS4_7SwizzleILi3ELi4ELi3EEENS4_18smem_ptr_flag_bitsILi32EEENSS_INS5_IJNSA_ILi8EEESF_EEENS5_IJSF_SB_EEEEEEEvNS4_8identityESZ_NS10_INS11_ILi2ELi5ELi2EEES14_NSS_INS5_IJSF_NSA_ILi4EEEEEENS5_IJSB_SF_EEEEEEEvS1A_EENS_8epilogue10collective18CollectiveEpilogueINS1I_23Sm100TmaWarpSpecializedILi4ELi2ELi16ELb1ELb0EEEJSG_NS5_IJNSS_ISE_SB_EENSS_INSA_ILi16EEESB_EEEEEfSH_fSH_NS1I_6fusion15FusionCallbacksIS1M_NS1R_17LinearCombinationIffffLNS_15FloatRoundStyleE2EEESG_S1Q_JEEENS4_5SM1004TMEM4LOAD26SM100_TMEM_LOAD_32dp32b16xESZ_NS10_INS11_ILi2ELi4ELi3EEES14_NSS_INS5_IJS15_S1O_EEENS5_IJS1O_SB_EEEEEEENS4_39AutoVectorizingCopyWithAssumedAlignmentILi128EEENS4_14SM90_TMA_STOREES25_S27_S27_EEEvvEEEEvNT_6ParamsE) ;  /* 0xffffff50020c7950 */ /* 0x000fea0003c3ffff */
        .weak           $__internal_2_$__cuda_sm10x_tcgen05_guardrail_trap_unallocated_columns_being_dealloced
        .type           $__internal_2_$__cuda_sm10x_tcgen05_guardrail_trap_unallocated_columns_being_dealloced,@function
        .size           $__internal_2_$__cuda_sm10x_tcgen05_guardrail_trap_unallocated_columns_being_dealloced,(.L_x_226 - $__internal_2_$__cuda_sm10x_tcgen05_guardrail_trap_unallocated_columns_being_dealloced)
$__internal_2_$__cuda_sm10x_tcgen05_guardrail_trap_unallocated_columns_being_dealloced:
[----:B------:R-:W-:Y:S05]  /*afd0*/  BPT.TRAP 0x1 ;  /* 0x000000040000795c */ /* 0x000fea0000300000 */
[----:B------:R-:W-:-:S04]  /*afe0*/  HFMA2 R3, -RZ, RZ, 0, 0 ;  /* 0x00000000ff037431 */ /* 0x000fc800000001ff */
[----:B------:R-:W-:Y:S05]  /*aff0*/  RET.REL.NODEC R2 `(_ZN7cutlass13device_kernelINS_4gemm6kernel13GemmUniversalIN4cute5tupleIJiiiiEEENS1_10collective13CollectiveMmaINS1_35MainloopSm100TmaUmmaWarpSpecializedILi6ELi2ELi4ENS5_IJNS4_1CILi1EEESB_SB_EEEEENS5_IJNSA_ILi128EEESE_NSA_ILi32EEEEEEfNS5_IJlSB_lEEEfNS5_IJSB_llEEENS4_8TiledMMAINS4_8MMA_AtomIJNS4_17SM100_MMA_TF32_SSINS_10tfloat32_tESM_fLi128ELi128ELNS4_4UMMA5MajorE0ELSO_1ELNSN_7ScaleInE0ELSP_0EEEEEENS4_6LayoutISC_NS5_IJNSA_ILi0EEEST_ST_EEEEENS5_IJNS4_10UnderscoreESW_SW_EEEEENS4_13SM90_TMA_LOADENS4_14ComposedLayoutINS4_7SwizzleILi3ELi4ELi3EEENS4_18smem_ptr_flag_bitsILi32EEENSS_INS5_IJNSA_ILi8EEESF_EEENS5_IJSF_SB_EEEEEEEvNS4_8identityESZ_NS10_INS11_ILi2ELi5ELi2EEES14_NSS_INS5_IJSF_NSA_ILi4EEEEEENS5_IJSB_SF_EEEEEEEvS1A_EENS_8epilogue10collective18CollectiveEpilogueINS1I_23Sm100TmaWarpSpecializedILi4ELi2ELi16ELb1ELb0EEEJSG_NS5_IJNSS_ISE_SB_EENSS_INSA_ILi16EEESB_EEEEEfSH_fSH_NS1I_6fusion15FusionCallbacksIS1M_NS1R_17LinearCombinationIffffLNS_15FloatRoundStyleE2EEESG_S1Q_JEEENS4_5SM1004TMEM4LOAD26SM100_TMEM_LOAD_32dp32b16xESZ_NS10_INS11_ILi2ELi4ELi3EEES14_NSS_INS5_IJS15_S1O_EEENS5_IJS1O_SB_EEEEEEENS4_39AutoVectorizingCopyWithAssumedAlignmentILi128EEENS4_14SM90_TMA_STOREES25_S27_S27_EEEvvEEEEvNT_6ParamsE) ;  /* 0xffffff5002007950 */ /* 0x000fea0003c3ffff */
.L_x_225:
[----:B------:R-:W-:-:S00]  /*b000*/  BRA `(.L_x_225) ;  /* 0xfffffffc00fc7947 */ /* 0x000fc0000383ffff */
[----:B------:R-:W-:-:S00]  /*b010*/  NOP ;  /* 0x0000000000007918 */ /* 0x000fc00000000000 */
        /* <DEDUP_REMOVED lines=14> */
.L_x_226:


//--------------------- .nv.global.init           --------------------------
	.section	.nv.global.init,"aw",@progbits
.nv.global.init:
	.type		$str$27,@object
	.size		$str$27,($str$28 - $str$27)
$str$27:
        /*0000*/ 	.byte	0x28, 0x61, 0x64, 0x64, 0x72, 0x65, 0x73, 0x73, 0x20, 0x26, 0x20, 0x6d, 0x61, 0x73, 0x6b, 0x29
        /*0010*/ 	.byte	0x20, 0x3d, 0x3d, 0x20, 0x30, 0x00
	.type		$str$28,@object
	.size		$str$28,($str$26 - $str$28)
$str$28:
        /*0016*/ 	.byte	0x2f, 0x74, 0x6d, 0x70, 0x2f, 0x63, 0x75, 0x74, 0x6c, 0x61, 0x73, 0x73, 0x5f, 0x73, 0x77, 0x65
        /*0026*/ 	.byte	0x65, 0x70, 0x5f, 0x73, 0x72, 0x63, 0x2f, 0x69, 0x6e, 0x63, 0x6c, 0x75, 0x64, 0x65, 0x2f, 0x63
        /*0036*/ 	.byte	0x75, 0x74, 0x65, 0x2f, 0x70, 0x6f, 0x69, 0x6e, 0x74, 0x65, 0x72, 0x5f, 0x66, 0x6c, 0x61, 0x67
        /*0046*/ 	.byte	0x67, 0x65, 0x64, 0x2e, 0x68, 0x70, 0x70, 0x00
	.type		$str$26,@object
	.size		$str$26,($str$25 - $str$26)
$str$26:
        /*004e*/ 	.byte	0x2f, 0x74, 0x6d, 0x70, 0x2f, 0x63, 0x75, 0x74, 0x6c, 0x61, 0x73, 0x73, 0x5f, 0x73, 0x77, 0x65
        /*005e*/ 	.byte	0x65, 0x70, 0x5f, 0x73, 0x72, 0x63, 0x2f, 0x69, 0x6e, 0x63, 0x6c, 0x75, 0x64, 0x65, 0x2f, 0x63
        /*006e*/ 	.byte	0x75, 0x74, 0x65, 0x2f, 0x61, 0x74, 0x6f, 0x6d, 0x2f, 0x63, 0x6f, 0x70, 0x79, 0x5f, 0x74, 0x72
        /*007e*/ 	.byte	0x61, 0x69, 0x74, 0x73, 0x5f, 0x73, 0x6d, 0x31, 0x30, 0x30, 0x2e, 0x68, 0x70, 0x70, 0x00
	.type		$str$25,@object
	.size		$str$25,(__unnamed_1 - $str$25)
$str$25:
        /*008d*/ 	.byte	0x28, 0x28, 0x75, 0x69, 0x6e, 0x74, 0x33, 0x32, 0x5f, 0x74, 0x28, 0x74, 0x68, 0x72, 0x65, 0x61
        /*009d*/ 	.byte	0x64, 0x49, 0x64, 0x78, 0x2e, 0x78, 0x29, 0x20, 0x2f, 0x20, 0x33, 0x32, 0x29, 0x20, 0x25, 0x20
        /*00ad*/ 	.byte	0x34, 0x29, 0x20, 0x3d, 0x3d, 0x20, 0x28, 0x28, 0x28, 0x74, 0x6d, 0x65, 0x6d, 0x5f, 0x61, 0x64
        /*00bd*/ 	.byte	0x64, 0x72, 0x20, 0x3e, 0x3e, 0x20, 0x31, 0x36, 0x29, 0x20, 0x2f, 0x20, 0x33, 0x32, 0x29, 0x20
        /*00cd*/ 	.byte	0x25, 0x20, 0x34, 0x29, 0x00
	.type		__unnamed_1,@object
	.size		__unnamed_1,(__unnamed_2 - __unnamed_1)
__unnamed_1:
        /*00d2*/ 	.byte	0x61, 0x75, 0x74, 0x6f, 0x20, 0x63, 0x75, 0x74, 0x65, 0x3a, 0x3a, 0x61, 0x73, 0x5f, 0x70, 0x6f
        /* <DEDUP_REMOVED lines=23> */
        /*0252*/ 	.byte	0x43, 0x3c, 0x32, 0x30, 0x34, 0x38, 0x3e, 0x3e, 0x3e, 0x3e, 0x5d, 0x00
	.type		__unnamed_2,@object
	.size		__unnamed_2,(.L_2 - __unnamed_2)
__unnamed_2:
        /* <DEDUP_REMOVED lines=42> */
        /*04fe*/ 	.byte	0x3e, 0x5d, 0x00
.L_2:


//--------------------- .nv.shared._ZN7cutlass13device_kernelINS_4gemm6kernel13GemmUniversalIN4cute5tupleIJiiiiEEENS1_10collective13CollectiveMmaINS1_35MainloopSm100TmaUmmaWarpSpecializedILi6ELi2ELi4ENS5_IJNS4_1CILi1EEESB_SB_EEEEENS5_IJNSA_ILi128EEESE_NSA_ILi32EEEEEEfNS5_IJlSB_lEEEfNS5_IJSB_llEEENS4_8TiledMMAINS4_8MMA_AtomIJNS4_17SM100_MMA_TF32_SSINS_10tfloat32_tESM_fLi128ELi128ELNS4_4UMMA5MajorE0ELSO_1ELNSN_7ScaleInE0ELSP_0EEEEEENS4_6LayoutISC_NS5_IJNSA_ILi0EEEST_ST_EEEEENS5_IJNS4_10UnderscoreESW_SW_EEEEENS4_13SM90_TMA_LOADENS4_14ComposedLayoutINS4_7SwizzleILi3ELi4ELi3EEENS4_18smem_ptr_flag_bitsILi32EEENSS_INS5_IJNSA_ILi8EEESF_EEENS5_IJSF_SB_EEEEEEEvNS4_8identityESZ_NS10_INS11_ILi2ELi5ELi2EEES14_NSS_INS5_IJSF_NSA_ILi4EEEEEENS5_IJSB_SF_EEEEEEEvS1A_EENS_8epilogue10collective18CollectiveEpilogueINS1I_23Sm100TmaWarpSpecializedILi4ELi2ELi16ELb1ELb0EEEJSG_NS5_IJNSS_ISE_SB_EENSS_INSA_ILi16EEESB_EEEEEfSH_fSH_NS1I_6fusion15FusionCallbacksIS1M_NS1R_17LinearCombinationIffffLNS_15FloatRoundStyleE2EEESG_S1Q_JEEENS4_5SM1004TMEM4LOAD26SM100_TMEM_LOAD_32dp32b16xESZ_NS10_INS11_ILi2ELi4ELi3EEES14_NSS_INS5_IJS15_S1O_EEENS5_IJS1O_SB_EEEEEEENS4_39AutoVectorizingCopyWithAssumedAlignmentILi128EEENS4_14SM90_TMA_STOREES25_S27_S27_EEEvvEEEEvNT_6ParamsE --------------------------
	.section	.nv.shared._ZN7cutlass13device_kernelINS_4gemm6kernel13GemmUniversalIN4cute5tupleIJiiiiEEENS1_10collective13CollectiveMmaINS1_35MainloopSm100TmaUmmaWarpSpecializedILi6ELi2ELi4ENS5_IJNS4_1CILi1EEESB_SB_EEEEENS5_IJNSA_ILi128EEESE_NSA_ILi32EEEEEEfNS5_IJlSB_lEEEfNS5_IJSB_llEEENS4_8TiledMMAINS4_8MMA_AtomIJNS4_17SM100_MMA_TF32_SSINS_10tfloat32_tESM_fLi128ELi128ELNS4_4UMMA5MajorE0ELSO_1ELNSN_7ScaleInE0ELSP_0EEEEEENS4_6LayoutISC_NS5_IJNSA_ILi0EEEST_ST_EEEEENS5_IJNS4_10UnderscoreESW_SW_EEEEENS4_13SM90_TMA_LOADENS4_14ComposedLayoutINS4_7SwizzleILi3ELi4ELi3EEENS4_18smem_ptr_flag_bitsILi32EEENSS_INS5_IJNSA_ILi8EEESF_EEENS5_IJSF_SB_EEEEEEEvNS4_8identityESZ_NS10_INS11_ILi2ELi5ELi2EEES14_NSS_INS5_IJSF_NSA_ILi4EEEEEENS5_IJSB_SF_EEEEEEEvS1A_EENS_8epilogue10collective18CollectiveEpilogueINS1I_23Sm100TmaWarpSpecializedILi4ELi2ELi16ELb1ELb0EEEJSG_NS5_IJNSS_ISE_SB_EENSS_INSA_ILi16EEESB_EEEEEfSH_fSH_NS1I_6fusion15FusionCallbacksIS1M_NS1R_17LinearCombinationIffffLNS_15FloatRoundStyleE2EEESG_S1Q_JEEENS4_5SM1004TMEM4LOAD26SM100_TMEM_LOAD_32dp32b16xESZ_NS10_INS11_ILi2ELi4ELi3EEES14_NSS_INS5_IJS15_S1O_EEENS5_IJS1O_SB_EEEEEEENS4_39AutoVectorizingCopyWithAssumedAlignmentILi128EEENS4_14SM90_TMA_STOREES25_S27_S27_EEEvvEEEEvNT_6ParamsE,"aw",@nobits
	.sectionflags	@""
	.align	16
	.zero		1024


//--------------------- .nv.shared.reserved.0     --------------------------
	.section	.nv.shared.reserved.0,"aw",@nobits
	.weak		__nv_reservedSMEM_offset_0_alias
	.size		__nv_reservedSMEM_offset_0_alias, 0, 64
	.other		__nv_reservedSMEM_offset_0_alias,@"STO_CUDA_RESERVED_SHARED STV_DEFAULT"
__nv_reservedSMEM_offset_0_alias:
	.zero		0
.nv.shared.reserved.0:
	.zero		64
	.weak		__nv_reservedSMEM_tcgen05_partition
	.type		__nv_reservedSMEM_tcgen05_partition,@object
	.size		__nv_reservedSMEM_tcgen05_partition,(.L_0 - __nv_reservedSMEM_tcgen05_partition)
__nv_reservedSMEM_tcgen05_partition:
	.zero		32
.L_0:


//--------------------- .nv.global                --------------------------
	.section	.nv.global,"aw",@nobits
.nv.global:
	.type		_ZN40_INTERNAL_bc821976_4_k_cu_2ee61cc9_364134cute1_E,@object
	.size		_ZN40_INTERNAL_bc821976_4_k_cu_2ee61cc9_364134cute1_E,(_ZN40_INTERNAL_bc821976_4_k_cu_2ee61cc9_364134cuda3std3__45__cpo6cbeginE - _ZN40_INTERNAL_bc821976_4_k_cu_2ee61cc9_364134cute1_E)
_ZN40_INTERNAL_bc821976_4_k_cu_2ee61cc9_364134cute1_E:
	.zero		1
	.type		_ZN40_INTERNAL_bc821976_4_k_cu_2ee61cc9_364134cuda3std3__45__cpo6cbeginE,@object
	.size		_ZN40_INTERNAL_bc821976_4_k_cu_2ee61cc9_364134cuda3std3__45__cpo6cbeginE,(_ZN40_INTERNAL_bc821976_4_k_cu_2ee61cc9_364134cuda3std3__48in_placeE - _ZN40_INTERNAL_bc821976_4_k_cu_2ee61cc9_364134cuda3std3__45__cpo6cbeginE)
_ZN40_INTERNAL_bc821976_4_k_cu_2ee61cc9_364134cuda3std3__45__cpo6cbeginE:
	.zero		1
	.type		_ZN40_INTERNAL_bc821976_4_k_cu_2ee61cc9_364134cuda3std3__48in_placeE,@object
	.size		_ZN40_INTERNAL_bc821976_4_k_cu_2ee61cc9_364134cuda3std3__48in_placeE,(_ZN40_INTERNAL_bc821976_4_k_cu_2ee61cc9_364134cuda3std6ranges3__45__cpo9iter_moveE - _ZN40_INTERNAL_bc821976_4_k_cu_2ee61cc9_364134cuda3std3__48in_placeE)
_ZN40_INTERNAL_bc821976_4_k_cu_2ee61cc9_364134cuda3std3__48in_placeE:
	.zero		1
	.type		_ZN40_INTERNAL_bc821976_4_k_cu_2ee61cc9_364134cuda3std6ranges3__45__cpo9iter_moveE,@object
	.size		_ZN40_INTERNAL_bc821976_4_k_cu_2ee61cc9_364134cuda3std6ranges3__45__cpo9iter_moveE,(_ZN40_INTERNAL_bc821976_4_k_cu_2ee61cc9_364134cuda3std3__45__cpo5beginE - _ZN40_INTERNAL_bc821976_4_k_cu_2ee61cc9_364134cuda3std6ranges3__45__cpo9iter_moveE)
_ZN40_INTERNAL_bc821976_4_k_cu_2ee61cc9_364134cuda3std6ranges3__45__cpo9iter_moveE:
	.zero		1
	.type		_ZN40_INTERNAL_bc821976_4_k_cu_2ee61cc9_364134cuda3std3__45__cpo5beginE,@object
	.size		_ZN40_INTERNAL_bc821976_4_k_cu_2ee61cc9_364134cuda3std3__45__cpo5beginE,(_ZN40_INTERNAL_bc821976_4_k_cu_2ee61cc9_364134cuda3std3__442_GLOBAL__N__bc821976_4_k_cu_2ee61cc9_364136ignoreE - _ZN40_INTERNAL_bc821976_4_k_cu_2ee61cc9_364134cuda3std3__45__cpo5beginE)
_ZN40_INTERNAL_bc821976_4_k_cu_2ee61cc9_364134cuda3std3__45__cpo5beginE:
	.zero		1
	.type		_ZN40_INTERNAL_bc821976_4_k_cu_2ee61cc9_364134cuda3std3__442_GLOBAL__N__bc821976_4_k_cu_2ee61cc9_364136ignoreE,@object
	.size		_ZN40_INTERNAL_bc821976_4_k_cu_2ee61cc9_364134cuda3std3__442_GLOBAL__N__bc821976_4_k_cu_2ee61cc9_364136ignoreE,(_ZN40_INTERNAL_bc821976_4_k_cu_2ee61cc9_364134cute7productE - _ZN40_INTERNAL_bc821976_4_k_cu_2ee61cc9_364134cuda3std3__442_GLOBAL__N__bc821976_4_k_cu_2ee61cc9_364136ignoreE)
_ZN40_INTERNAL_bc821976_4_k_cu_2ee61cc9_364134cuda3std3__442_GLOBAL__N__bc821976_4_k_cu_2ee61cc9_364136ignoreE:
	.zero		1
	.type		_ZN40_INTERNAL_bc821976_4_k_cu_2ee61cc9_364134cute7productE,@object
	.size		_ZN40_INTERNAL_bc821976_4_k_cu_2ee61cc9_364134cute7productE,(_ZN40_INTERNAL_bc821976_4_k_cu_2ee61cc9_364134cuda3std3__45__cpo3endE - _ZN40_INTERNAL_bc821976_4_k_cu_2ee61cc9_364134cute7productE)
_ZN40_INTERNAL_bc821976_4_k_cu_2ee61cc9_364134cute7productE:
	.zero		1
	.type		_ZN40_INTERNAL_bc821976_4_k_cu_2ee61cc9_364134cuda3std3__45__cpo3endE,@object
	.size		_ZN40_INTERNAL_bc821976_4_k_cu_2ee61cc9_364134cuda3std3__45__cpo3endE,(_ZN40_INTERNAL_bc821976_4_k_cu_2ee61cc9_364134cuda3std3__419piecewise_constructE - _ZN40_INTERNAL_bc821976_4_k_cu_2ee61cc9_364134cuda3std3__45__cpo3endE)
_ZN40_INTERNAL_bc821976_4_k_cu_2ee61cc9_364134cuda3std3__45__cpo3endE:
	.zero		1
	.type		_ZN40_INTERNAL_bc821976_4_k_cu_2ee61cc9_364134cuda3std3__419piecewise_constructE,@object
	.size		_ZN40_INTERNAL_bc821976_4_k_cu_2ee61cc9_364134cuda3std3__419piecewise_constructE,(_ZN40_INTERNAL_bc821976_4_k_cu_2ee61cc9_364134cuda3std3__45__cpo4cendE - _ZN40_INTERNAL_bc821976_4_k_cu_2ee61cc9_364134cuda3std3__419piecewise_constructE)
_ZN40_INTERNAL_bc821976_4_k_cu_2ee61cc9_364134cuda3std3__419piecewise_constructE:
	.zero		1
	.type		_ZN40_INTERNAL_bc821976_4_k_cu_2ee61cc9_364134cuda3std3__45__cpo4cendE,@object
	.size		_ZN40_INTERNAL_bc821976_4_k_cu_2ee61cc9_364134cuda3std3__45__cpo4cendE,(_ZN40_INTERNAL_bc821976_4_k_cu_2ee61cc9_364134cuda3std6ranges3__45__cpo4swapE - _ZN40_INTERNAL_bc821976_4_k_cu_2ee61cc9_364134cuda3std3__45__cpo4cendE)
_ZN40_INTERNAL_bc821976_4_k_cu_2ee61cc9_364134cuda3std3__45__cpo4cendE:
	.zero		1
	.type		_ZN40_INTERNAL_bc821976_4_k_cu_2ee61cc9_364134cuda3std6ranges3__45__cpo4swapE,@object
	.size		_ZN40_INTERNAL_bc821976_4_k_cu_2ee61cc9_364134cuda3std6ranges3__45__cpo4swapE,(.L_10 - _ZN40_INTERNAL_bc821976_4_k_cu_2ee61cc9_364134cuda3std6ranges3__45__cpo4swapE)
_ZN40_INTERNAL_bc821976_4_k_cu_2ee61cc9_364134cuda3std6ranges3__45__cpo4swapE:
	.zero		1
.L_10:


//--------------------- .nv.constant0._ZN7cutlass13device_kernelINS_4gemm6kernel13GemmUniversalIN4cute5tupleIJiiiiEEENS1_10collective13CollectiveMmaINS1_35MainloopSm100TmaUmmaWarpSpecializedILi6ELi2ELi4ENS5_IJNS4_1CILi1EEESB_SB_EEEEENS5_IJNSA_ILi128EEESE_NSA_ILi32EEEEEEfNS5_IJlSB_lEEEfNS5_IJSB_llEEENS4_8TiledMMAINS4_8MMA_AtomIJNS4_17SM100_MMA_TF32_SSINS_10tfloat32_tESM_fLi128ELi128ELNS4_4UMMA5MajorE0ELSO_1ELNSN_7ScaleInE0ELSP_0EEEEEENS4_6LayoutISC_NS5_IJNSA_ILi0EEEST_ST_EEEEENS5_IJNS4_10UnderscoreESW_SW_EEEEENS4_13SM90_TMA_LOADENS4_14ComposedLayoutINS4_7SwizzleILi3ELi4ELi3EEENS4_18smem_ptr_flag_bitsILi32EEENSS_INS5_IJNSA_ILi8EEESF_EEENS5_IJSF_SB_EEEEEEEvNS4_8identityESZ_NS10_INS11_ILi2ELi5ELi2EEES14_NSS_INS5_IJSF_NSA_ILi4EEEEEENS5_IJSB_SF_EEEEEEEvS1A_EENS_8epilogue10collective18CollectiveEpilogueINS1I_23Sm100TmaWarpSpecializedILi4ELi2ELi16ELb1ELb0EEEJSG_NS5_IJNSS_ISE_SB_EENSS_INSA_ILi16EEESB_EEEEEfSH_fSH_NS1I_6fusion15FusionCallbacksIS1M_NS1R_17LinearCombinationIffffLNS_15FloatRoundStyleE2EEESG_S1Q_JEEENS4_5SM1004TMEM4LOAD26SM100_TMEM_LOAD_32dp32b16xESZ_NS10_INS11_ILi2ELi4ELi3EEES14_NSS_INS5_IJS15_S1O_EEENS5_IJS1O_SB_EEEEEEENS4_39AutoVectorizingCopyWithAssumedAlignmentILi128EEENS4_14SM90_TMA_STOREES25_S27_S27_EEEvvEEEEvNT_6ParamsE --------------------------
	.section	.nv.constant0._ZN7cutlass13device_kernelINS_4gemm6kernel13GemmUniversalIN4cute5tupleIJiiiiEEENS1_10collective13CollectiveMmaINS1_35MainloopSm100TmaUmmaWarpSpecializedILi6ELi2ELi4ENS5_IJNS4_1CILi1EEESB_SB_EEEEENS5_IJNSA_ILi128EEESE_NSA_ILi32EEEEEEfNS5_IJlSB_lEEEfNS5_IJSB_llEEENS4_8TiledMMAINS4_8MMA_AtomIJNS4_17SM100_MMA_TF32_SSINS_10tfloat32_tESM_fLi128ELi128ELNS4_4UMMA5MajorE0ELSO_1ELNSN_7ScaleInE0ELSP_0EEEEEENS4_6LayoutISC_NS5_IJNSA_ILi0EEEST_ST_EEEEENS5_IJNS4_10UnderscoreESW_SW_EEEEENS4_13SM90_TMA_LOADENS4_14ComposedLayoutINS4_7SwizzleILi3ELi4ELi3EEENS4_18smem_ptr_flag_bitsILi32EEENSS_INS5_IJNSA_ILi8EEESF_EEENS5_IJSF_SB_EEEEEEEvNS4_8identityESZ_NS10_INS11_ILi2ELi5ELi2EEES14_NSS_INS5_IJSF_NSA_ILi4EEEEEENS5_IJSB_SF_EEEEEEEvS1A_EENS_8epilogue10collective18CollectiveEpilogueINS1I_23Sm100TmaWarpSpecializedILi4ELi2ELi16ELb1ELb0EEEJSG_NS5_IJNSS_ISE_SB_EENSS_INSA_ILi16EEESB_EEEEEfSH_fSH_NS1I_6fusion15FusionCallbacksIS1M_NS1R_17LinearCombinationIffffLNS_15FloatRoundStyleE2EEESG_S1Q_JEEENS4_5SM1004TMEM4LOAD26SM100_TMEM_LOAD_32dp32b16xESZ_NS10_INS11_ILi2ELi4ELi3EEES14_NSS_INS5_IJS15_S1O_EEENS5_IJS1O_SB_EEEEEEENS4_39AutoVectorizingCopyWithAssumedAlignmentILi128EEENS4_14SM90_TMA_STOREES25_S27_S27_EEEvvEEEEvNT_6ParamsE,"a",@progbits
	.sectionflags	@""
	.align	4
.nv.constant0._ZN7cutlass13device_kernelINS_4gemm6kernel13GemmUniversalIN4cute5tupleIJiiiiEEENS1_10collective13CollectiveMmaINS1_35MainloopSm100TmaUmmaWarpSpecializedILi6ELi2ELi4ENS5_IJNS4_1CILi1EEESB_SB_EEEEENS5_IJNSA_ILi128EEESE_NSA_ILi32EEEEEEfNS5_IJlSB_lEEEfNS5_IJSB_llEEENS4_8TiledMMAINS4_8MMA_AtomIJNS4_17SM100_MMA_TF32_SSINS_10tfloat32_tESM_fLi128ELi128ELNS4_4UMMA5MajorE0ELSO_1ELNSN_7ScaleInE0ELSP_0EEEEEENS4_6LayoutISC_NS5_IJNSA_ILi0EEEST_ST_EEEEENS5_IJNS4_10UnderscoreESW_SW_EEEEENS4_13SM90_TMA_LOADENS4_14ComposedLayoutINS4_7SwizzleILi3ELi4ELi3EEENS4_18smem_ptr_flag_bitsILi32EEENSS_INS5_IJNSA_ILi8EEESF_EEENS5_IJSF_SB_EEEEEEEvNS4_8identityESZ_NS10_INS11_ILi2ELi5ELi2EEES14_NSS_INS5_IJSF_NSA_ILi4EEEEEENS5_IJSB_SF_EEEEEEEvS1A_EENS_8epilogue10collective18CollectiveEpilogueINS1I_23Sm100TmaWarpSpecializedILi4ELi2ELi16ELb1ELb0EEEJSG_NS5_IJNSS_ISE_SB_EENSS_INSA_ILi16EEESB_EEEEEfSH_fSH_NS1I_6fusion15FusionCallbacksIS1M_NS1R_17LinearCombinationIffffLNS_15FloatRoundStyleE2EEESG_S1Q_JEEENS4_5SM1004TMEM4LOAD26SM100_TMEM_LOAD_32dp32b16xESZ_NS10_INS11_ILi2ELi4ELi3EEES14_NSS_INS5_IJS15_S1O_EEENS5_IJS1O_SB_EEEEEEENS4_39AutoVectorizingCopyWithAssumedAlignmentILi128EEENS4_14SM90_TMA_STOREES25_S27_S27_EEEvvEEEEvNT_6ParamsE:
	.zero		2944


//--------------------- SYMBOLS --------------------------

	.type		.nv.reservedSmem.offset0,@object
	.size		.nv.reservedSmem.offset0,0x4
	.type		.nv.reservedSmem.cap,@object
	.size		.nv.reservedSmem.cap,0x4
	.type		__assertfail,@function
